def attn_fwd(
    Q,
    K,
    V,
    Out,
    Lse,
    sm_scale,
    stride_qz,
    stride_qh,
    stride_qm,
    stride_qk,
    stride_kz,
    stride_kh,
    stride_kn,
    stride_kk,
    stride_vz,
    stride_vh,
    stride_vn,
    stride_vk,
    stride_oz,
    stride_oh,
    stride_om,
    stride_ok,
    seqlen_q,
    seqlen_k,
    BLOCK_M: tl.constexpr,
    BLOCK_N: tl.constexpr,
    HEAD_DIM: tl.constexpr,
    CAUSAL: tl.constexpr,
):
    start_m = tl.program_id(0)
    off_hz = tl.program_id(1)
    q_off = off_hz * stride_qh
    k_off = off_hz * stride_kh
    v_off = off_hz * stride_vh
    offs_m = start_m * BLOCK_M + tl.arange(0, BLOCK_M)
    offs_d = tl.arange(0, HEAD_DIM)
    offs_n = tl.arange(0, BLOCK_N)
    q_ptrs = Q + q_off + offs_m[:, None] * stride_qm + offs_d[None, :] * stride_qk
    k_ptrs = K + k_off + offs_d[:, None] * stride_kk + offs_n[None, :] * stride_kn
    v_ptrs = V + v_off + offs_n[:, None] * stride_vn + offs_d[None, :] * stride_vk
    m_i = tl.full([BLOCK_M], float("-inf"), dtype=tl.float32)
    l_i = tl.zeros([BLOCK_M], dtype=tl.float32) + 1.0
    acc = tl.zeros([BLOCK_M, HEAD_DIM], dtype=tl.float32)
    q = tl.load(q_ptrs)
    acc, l_i, m_i = _attn_fwd_inner(
        acc,
        l_i,
        m_i,
        q,
        k_ptrs,
        v_ptrs,
        sm_scale,
        stride_kn,
        stride_vn,
        start_m,
        seqlen_k,
        BLOCK_M,
        BLOCK_N,
        HEAD_DIM,
        CAUSAL,
    )
    acc = acc / l_i[:, None]
    lse = m_i + tl.math.log2(l_i) / 1.4426950408889634
    o_ptrs = (
        Out
        + off_hz * stride_oh
        + offs_m[:, None] * stride_om
        + offs_d[None, :] * stride_ok
    )
    tl.store(o_ptrs, acc.to(Out.dtype.element_ty))
    tl.store(Lse + off_hz * seqlen_q + offs_m, lse)

# config = {"BLOCK_M": 128, "BLOCK_N": 64, "HEAD_DIM": 32, "arch": "sm_90", "causal": true, "dtype": "bf16", "num_stages": 2, "num_warps": 4}
# arch = sm_90


// ===== COMPILED SASS (sm_90a) =====

	.target	sm_90a

	.elftype	@"ET_EXEC"


//--------------------- .note.nv.tkinfo           --------------------------
	.section	.note.nv.tkinfo,"",@"SHT_NOTE"
	.sectionflags	@"SHF_NOTE_NV_TKINFO"
	.tkinfo
        /*0018*/ 	.word	0x00000002
        /*0030*/ 	.string	""
        /*0030*/ 	.string	"ptxas"
        /*0030*/ 	.string	"Cuda compilation tools, release 13.0, V13.0.88"
        /*0030*/ 	.string	"Build cuda_13.0.r13.0/compiler.36424714_0"
        /*0030*/ 	.string	"-v  -suppress-debug-info  -lineinfo  -arch sm_90a "



//--------------------- .note.nv.cuinfo           --------------------------
	.section	.note.nv.cuinfo,"",@"SHT_NOTE"
	.sectionflags	@"SHF_NOTE_NV_CUINFO"
        /*0018*/ 	.short	0x0002
        /*001a*/ 	.short	0x005a
        /*001c*/ 	.short	0x0082
	.zero		2


//--------------------- .nv.info                  --------------------------
	.section	.nv.info,"",@"SHT_CUDA_INFO"
	.align	4


	//----- nvinfo : EIATTR_REGCOUNT
	.align		4
        /*0000*/ 	.byte	0x04, 0x2f
        /*0002*/ 	.short	(.L_2 - .L_1)
	.align		4
.L_1:
        /*0004*/ 	.word	index@(attn_fwd)
        /*0008*/ 	.word	0x000000fe


	//----- nvinfo : EIATTR_FRAME_SIZE
	.align		4
.L_2:
        /*000c*/ 	.byte	0x04, 0x11
        /*000e*/ 	.short	(.L_4 - .L_3)
	.align		4
.L_3:
        /*0010*/ 	.word	index@(attn_fwd)
        /*0014*/ 	.word	0x00000000


	//----- nvinfo : EIATTR_MIN_STACK_SIZE
	.align		4
.L_4:
        /*0018*/ 	.byte	0x04, 0x12
        /*001a*/ 	.short	(.L_6 - .L_5)
	.align		4
.L_5:
        /*001c*/ 	.word	index@(attn_fwd)
        /*0020*/ 	.word	0x00000000
.L_6:


//--------------------- .nv.compat                --------------------------
	.section	.nv.compat,"",@"SHT_CUDA_COMPAT_INFO"
	.align	4
        /*0000*/ 	.byte	0x02, 0x09, 0x01, 0x00, 0x02, 0x02, 0x04, 0x00, 0x02, 0x05, 0x05, 0x00, 0x03, 0x07, 0x01, 0x01
        /*0010*/ 	.byte	0x02, 0x03, 0x00, 0x00, 0x02, 0x06, 0x01, 0x00, 0x04, 0x0b, 0x08, 0x00, 0x00, 0x00, 0x00, 0x00
        /*0020*/ 	.byte	0x00, 0x00, 0x00, 0x00


//--------------------- .nv.info.attn_fwd         --------------------------
	.section	.nv.info.attn_fwd,"",@"SHT_CUDA_INFO"
	.sectionflags	@""
	.align	4


	//----- nvinfo : EIATTR_CUDA_API_VERSION
	.align		4
        /*0000*/ 	.byte	0x04, 0x37
        /*0002*/ 	.short	(.L_8 - .L_7)
.L_7:
        /*0004*/ 	.word	0x00000082


	//----- nvinfo : EIATTR_KPARAM_INFO
	.align		4
.L_8:
        /*0008*/ 	.byte	0x04, 0x17
        /*000a*/ 	.short	(.L_10 - .L_9)
.L_9:
        /*000c*/ 	.word	0x00000000
        /*0010*/ 	.short	0x0019
        /*0012*/ 	.short	0x0080
        /*0014*/ 	.byte	0x00, 0xf4, 0x21, 0x00


	//----- nvinfo : EIATTR_KPARAM_INFO
	.align		4
.L_10:
        /*0018*/ 	.byte	0x04, 0x17
        /*001a*/ 	.short	(.L_12 - .L_11)
.L_11:
        /*001c*/ 	.word	0x00000000
        /*0020*/ 	.short	0x0018
        /*0022*/ 	.short	0x0078
        /*0024*/ 	.byte	0x00, 0xf4, 0x21, 0x00


	//----- nvinfo : EIATTR_KPARAM_INFO
	.align		4
.L_12:
        /*0028*/ 	.byte	0x04, 0x17
        /*002a*/ 	.short	(.L_14 - .L_13)
.L_13:
        /*002c*/ 	.word	0x00000000
        /*0030*/ 	.short	0x0017
        /*0032*/ 	.short	0x0070
        /*0034*/ 	.byte	0x00, 0xf0, 0x11, 0x00


	//----- nvinfo : EIATTR_KPARAM_INFO
	.align		4
.L_14:
        /*0038*/ 	.byte	0x04, 0x17
        /*003a*/ 	.short	(.L_16 - .L_15)
.L_15:
        /*003c*/ 	.word	0x00000000
        /*0040*/ 	.short	0x0016
        /*0042*/ 	.short	0x006c
        /*0044*/ 	.byte	0x00, 0xf0, 0x11, 0x00


	//----- nvinfo : EIATTR_KPARAM_INFO
	.align		4
.L_16:
        /*0048*/ 	.byte	0x04, 0x17
        /*004a*/ 	.short	(.L_18 - .L_17)
.L_17:
        /*004c*/ 	.word	0x00000000
        /*0050*/ 	.short	0x0015
        /*0052*/ 	.short	0x0068
        /*0054*/ 	.byte	0x00, 0xf0, 0x11, 0x00


	//----- nvinfo : EIATTR_KPARAM_INFO
	.align		4
.L_18:
        /*0058*/ 	.byte	0x04, 0x17
        /*005a*/ 	.short	(.L_20 - .L_19)
.L_19:
        /*005c*/ 	.word	0x00000000
        /*0060*/ 	.short	0x0014
        /*0062*/ 	.short	0x0064
        /*0064*/ 	.byte	0x00, 0xf0, 0x11, 0x00


	//----- nvinfo : EIATTR_KPARAM_INFO
	.align		4
.L_20:
        /*0068*/ 	.byte	0x04, 0x17
        /*006a*/ 	.short	(.L_22 - .L_21)
.L_21:
        /*006c*/ 	.word	0x00000000
        /*0070*/ 	.short	0x0013
        /*0072*/ 	.short	0x0060
        /*0074*/ 	.byte	0x00, 0xf0, 0x11, 0x00


	//----- nvinfo : EIATTR_KPARAM_INFO
	.align		4
.L_22:
        /*0078*/ 	.byte	0x04, 0x17
        /*007a*/ 	.short	(.L_24 - .L_23)
.L_23:
        /*007c*/ 	.word	0x00000000
        /*0080*/ 	.short	0x0012
        /*0082*/ 	.short	0x005c
        /*0084*/ 	.byte	0x00, 0xf0, 0x11, 0x00


	//----- nvinfo : EIATTR_KPARAM_INFO
	.align		4
.L_24:
        /*0088*/ 	.byte	0x04, 0x17
        /*008a*/ 	.short	(.L_26 - .L_25)
.L_25:
        /*008c*/ 	.word	0x00000000
        /*0090*/ 	.short	0x0011
        /*0092*/ 	.short	0x0058
        /*0094*/ 	.byte	0x00, 0xf0, 0x11, 0x00


	//----- nvinfo : EIATTR_KPARAM_INFO
	.align		4
.L_26:
        /*0098*/ 	.byte	0x04, 0x17
        /*009a*/ 	.short	(.L_28 - .L_27)
.L_27:
        /*009c*/ 	.word	0x00000000
        /*00a0*/ 	.short	0x0010
        /*00a2*/ 	.short	0x0054
        /*00a4*/ 	.byte	0x00, 0xf0, 0x11, 0x00


	//----- nvinfo : EIATTR_KPARAM_INFO
	.align		4
.L_28:
        /*00a8*/ 	.byte	0x04, 0x17
        /*00aa*/ 	.short	(.L_30 - .L_29)
.L_29:
        /*00ac*/ 	.word	0x00000000
        /*00b0*/ 	.short	0x000f
        /*00b2*/ 	.short	0x0050
        /*00b4*/ 	.byte	0x00, 0xf0, 0x11, 0x00


	//----- nvinfo : EIATTR_KPARAM_INFO
	.align		4
.L_30:
        /*00b8*/ 	.byte	0x04, 0x17
        /*00ba*/ 	.short	(.L_32 - .L_31)
.L_31:
        /*00bc*/ 	.word	0x00000000
        /*00c0*/ 	.short	0x000e
        /*00c2*/ 	.short	0x004c
        /*00c4*/ 	.byte	0x00, 0xf0, 0x11, 0x00


	//----- nvinfo : EIATTR_KPARAM_INFO
	.align		4
.L_32:
        /*00c8*/ 	.byte	0x04, 0x17
        /*00ca*/ 	.short	(.L_34 - .L_33)
.L_33:
        /*00cc*/ 	.word	0x00000000
        /*00d0*/ 	.short	0x000d
        /*00d2*/ 	.short	0x0048
        /*00d4*/ 	.byte	0x00, 0xf0, 0x11, 0x00


	//----- nvinfo : EIATTR_KPARAM_INFO
	.align		4
.L_34:
        /*00d8*/ 	.byte	0x04, 0x17
        /*00da*/ 	.short	(.L_36 - .L_35)
.L_35:
        /*00dc*/ 	.word	0x00000000
        /*00e0*/ 	.short	0x000c
        /*00e2*/ 	.short	0x0044
        /*00e4*/ 	.byte	0x00, 0xf0, 0x11, 0x00


	//----- nvinfo : EIATTR_KPARAM_INFO
	.align		4
.L_36:
        /*00e8*/ 	.byte	0x04, 0x17
        /*00ea*/ 	.short	(.L_38 - .L_37)
.L_37:
        /*00ec*/ 	.word	0x00000000
        /*00f0*/ 	.short	0x000b
        /*00f2*/ 	.short	0x0040
        /*00f4*/ 	.byte	0x00, 0xf0, 0x11, 0x00


	//----- nvinfo : EIATTR_KPARAM_INFO
	.align		4
.L_38:
        /*00f8*/ 	.byte	0x04, 0x17
        /*00fa*/ 	.short	(.L_40 - .L_39)
.L_39:
        /*00fc*/ 	.word	0x00000000
        /*0100*/ 	.short	0x000a
        /*0102*/ 	.short	0x003c
        /*0104*/ 	.byte	0x00, 0xf0, 0x11, 0x00


	//----- nvinfo : EIATTR_KPARAM_INFO
	.align		4
.L_40:
        /*0108*/ 	.byte	0x04, 0x17
        /*010a*/ 	.short	(.L_42 - .L_41)
.L_41:
        /*010c*/ 	.word	0x00000000
        /*0110*/ 	.short	0x0009
        /*0112*/ 	.short	0x0038
        /*0114*/ 	.byte	0x00, 0xf0, 0x11, 0x00


	//----- nvinfo : EIATTR_KPARAM_INFO
	.align		4
.L_42:
        /*0118*/ 	.byte	0x04, 0x17
        /*011a*/ 	.short	(.L_44 - .L_43)
.L_43:
        /*011c*/ 	.word	0x00000000
        /*0120*/ 	.short	0x0008
        /*0122*/ 	.short	0x0034
        /*0124*/ 	.byte	0x00, 0xf0, 0x11, 0x00


	//----- nvinfo : EIATTR_KPARAM_INFO
	.align		4
.L_44:
        /*0128*/ 	.byte	0x04, 0x17
        /*012a*/ 	.short	(.L_46 - .L_45)
.L_45:
        /*012c*/ 	.word	0x00000000
        /*0130*/ 	.short	0x0007
        /*0132*/ 	.short	0x0030
        /*0134*/ 	.byte	0x00, 0xf0, 0x11, 0x00


	//----- nvinfo : EIATTR_KPARAM_INFO
	.align		4
.L_46:
        /*0138*/ 	.byte	0x04, 0x17
        /*013a*/ 	.short	(.L_48 - .L_47)
.L_47:
        /*013c*/ 	.word	0x00000000
        /*0140*/ 	.short	0x0006
        /*0142*/ 	.short	0x002c
        /*0144*/ 	.byte	0x00, 0xf0, 0x11, 0x00


	//----- nvinfo : EIATTR_KPARAM_INFO
	.align		4
.L_48:
        /*0148*/ 	.byte	0x04, 0x17
        /*014a*/ 	.short	(.L_50 - .L_49)
.L_49:
        /*014c*/ 	.word	0x00000000
        /*0150*/ 	.short	0x0005
        /*0152*/ 	.short	0x0028
        /*0154*/ 	.byte	0x00, 0xf0, 0x11, 0x00


	//----- nvinfo : EIATTR_KPARAM_INFO
	.align		4
.L_50:
        /*0158*/ 	.byte	0x04, 0x17
        /*015a*/ 	.short	(.L_52 - .L_51)
.L_51:
        /*015c*/ 	.word	0x00000000
        /*0160*/ 	.short	0x0004
        /*0162*/ 	.short	0x0020
        /*0164*/ 	.byte	0x00, 0xf4, 0x21, 0x00


	//----- nvinfo : EIATTR_KPARAM_INFO
	.align		4
.L_52:
        /*0168*/ 	.byte	0x04, 0x17
        /*016a*/ 	.short	(.L_54 - .L_53)
.L_53:
        /*016c*/ 	.word	0x00000000
        /*0170*/ 	.short	0x0003
        /*0172*/ 	.short	0x0018
        /*0174*/ 	.byte	0x00, 0xf4, 0x21, 0x00


	//----- nvinfo : EIATTR_KPARAM_INFO
	.align		4
.L_54:
        /*0178*/ 	.byte	0x04, 0x17
        /*017a*/ 	.short	(.L_56 - .L_55)
.L_55:
        /*017c*/ 	.word	0x00000000
        /*0180*/ 	.short	0x0002
        /*0182*/ 	.short	0x0010
        /*0184*/ 	.byte	0x00, 0xf4, 0x21, 0x00


	//----- nvinfo : EIATTR_KPARAM_INFO
	.align		4
.L_56:
        /*0188*/ 	.byte	0x04, 0x17
        /*018a*/ 	.short	(.L_58 - .L_57)
.L_57:
        /*018c*/ 	.word	0x00000000
        /*0190*/ 	.short	0x0001
        /*0192*/ 	.short	0x0008
        /*0194*/ 	.byte	0x00, 0xf4, 0x21, 0x00


	//----- nvinfo : EIATTR_KPARAM_INFO
	.align		4
.L_58:
        /*0198*/ 	.byte	0x04, 0x17
        /*019a*/ 	.short	(.L_60 - .L_59)
.L_59:
        /*019c*/ 	.word	0x00000000
        /*01a0*/ 	.short	0x0000
        /*01a2*/ 	.short	0x0000
        /*01a4*/ 	.byte	0x00, 0xf4, 0x21, 0x00


	//----- nvinfo : EIATTR_SPARSE_MMA_MASK
	.align		4
.L_60:
        /*01a8*/ 	.byte	0x03, 0x50
        /*01aa*/ 	.short	0x0000


	//----- nvinfo : EIATTR_MAXREG_COUNT
	.align		4
        /*01ac*/ 	.byte	0x03, 0x1b
        /*01ae*/ 	.short	0x00ff


	//----- nvinfo : EIATTR_NUM_BARRIERS
	.align		4
        /*01b0*/ 	.byte	0x02, 0x4c
        /*01b2*/ 	.byte	0x01
	.zero		1


	//----- nvinfo : EIATTR_MERCURY_ISA_VERSION
	.align		4
        /*01b4*/ 	.byte	0x03, 0x5f
        /*01b6*/ 	.short	0x0101


	//----- nvinfo : EIATTR_COOP_GROUP_MASK_REGIDS
	.align		4
        /*01b8*/ 	.byte	0x04, 0x29
        /*01ba*/ 	.short	(.L_62 - .L_61)


	//   ....[0]....
.L_61:
        /*01bc*/ 	.word	0xffffffff


	//   ....[1]....
        /*01c0*/ 	.word	0xffffffff


	//   ....[2]....
        /*01c4*/ 	.word	0xffffffff


	//   ....[3]....
        /*01c8*/ 	.word	0xffffffff


	//   ....[4]....
        /*01cc*/ 	.word	0xffffffff


	//   ....[5]....
        /*01d0*/ 	.word	0xffffffff


	//   ....[6]....
        /*01d4*/ 	.word	0xffffffff


	//   ....[7]....
        /*01d8*/ 	.word	0xffffffff


	//   ....[8]....
        /*01dc*/ 	.word	0xffffffff


	//   ....[9]....
        /*01e0*/ 	.word	0xffffffff


	//   ....[10]....
        /*01e4*/ 	.word	0xffffffff


	//   ....[11]....
        /*01e8*/ 	.word	0xffffffff


	//   ....[12]....
        /*01ec*/ 	.word	0xffffffff


	//   ....[13]....
        /*01f0*/ 	.word	0xffffffff


	//   ....[14]....
        /*01f4*/ 	.word	0xffffffff


	//   ....[15]....
        /*01f8*/ 	.word	0xffffffff


	//----- nvinfo : EIATTR_COOP_GROUP_INSTR_OFFSETS
	.align		4
.L_62:
        /*01fc*/ 	.byte	0x04, 0x28
        /*01fe*/ 	.short	(.L_64 - .L_63)


	//   ....[0]....
.L_63:
        /*0200*/ 	.word	0x00002580


	//   ....[1]....
        /*0204*/ 	.word	0x000029a0


	//   ....[2]....
        /*0208*/ 	.word	0x00002de0


	//   ....[3]....
        /*020c*/ 	.word	0x00002ec0


	//   ....[4]....
        /*0210*/ 	.word	0x00003470


	//   ....[5]....
        /*0214*/ 	.word	0x00003590


	//   ....[6]....
        /*0218*/ 	.word	0x000038f0


	//   ....[7]....
        /*021c*/ 	.word	0x00003960


	//   ....[8]....
        /*0220*/ 	.word	0x00004db0


	//   ....[9]....
        /*0224*/ 	.word	0x00004dc0


	//   ....[10]....
        /*0228*/ 	.word	0x00004dd0


	//   ....[11]....
        /*022c*/ 	.word	0x00004de0


	//   ....[12]....
        /*0230*/ 	.word	0x00004e50


	//   ....[13]....
        /*0234*/ 	.word	0x00004e70


	//   ....[14]....
        /*0238*/ 	.word	0x00004e80


	//   ....[15]....
        /*023c*/ 	.word	0x00004e90


	//----- nvinfo : EIATTR_EXIT_INSTR_OFFSETS
	.align		4
.L_64:
        /*0240*/ 	.byte	0x04, 0x1c
        /*0242*/ 	.short	(.L_66 - .L_65)


	//   ....[0]....
.L_65:
        /*0244*/ 	.word	0x00006e50


	//----- nvinfo : EIATTR_REQNTID
	.align		4
.L_66:
        /*0248*/ 	.byte	0x04, 0x10
        /*024a*/ 	.short	(.L_68 - .L_67)
.L_67:
        /*024c*/ 	.word	0x00000080
        /*0250*/ 	.word	0x00000001
        /*0254*/ 	.word	0x00000001


	//----- nvinfo : EIATTR_CBANK_PARAM_SIZE
	.align		4
.L_68:
        /*0258*/ 	.byte	0x03, 0x19
        /*025a*/ 	.short	0x0088


	//----- nvinfo : EIATTR_PARAM_CBANK
	.align		4
        /*025c*/ 	.byte	0x04, 0x0a
        /*025e*/ 	.short	(.L_70 - .L_69)
	.align		4
.L_69:
        /*0260*/ 	.word	index@(.nv.constant0.attn_fwd)
        /*0264*/ 	.short	0x0210
        /*0266*/ 	.short	0x0088


	//----- nvinfo : EIATTR_SW_WAR
	.align		4
.L_70:
        /*0268*/ 	.byte	0x04, 0x36
        /*026a*/ 	.short	(.L_72 - .L_71)
.L_71:
        /*026c*/ 	.word	0x00000008
.L_72:


//--------------------- .nv.callgraph             --------------------------
	.section	.nv.callgraph,"",@"SHT_CUDA_CALLGRAPH"
	.align	4
	.sectionentsize	8
	.align		4
        /*0000*/ 	.word	0x00000000
	.align		4
        /*0004*/ 	.word	0xffffffff
	.align		4
        /*0008*/ 	.word	0x00000000
	.align		4
        /*000c*/ 	.word	0xfffffffe
	.align		4
        /*0010*/ 	.word	0x00000000
	.align		4
        /*0014*/ 	.word	0xfffffffd
	.align		4
        /*0018*/ 	.word	0x00000000
	.align		4
        /*001c*/ 	.word	0xfffffffc


//--------------------- .nv.constant4             --------------------------
	.section	.nv.constant4,"a",@progbits
	.align	8
	.align		8
.nv.constant4:
        /*0000*/ 	.dword	_$_str


//--------------------- .text.attn_fwd            --------------------------
	.section	.text.attn_fwd,"ax",@progbits
	.align	128
        .global         attn_fwd
        .type           attn_fwd,@function
        .size           attn_fwd,(.L_x_3 - attn_fwd)
        .other          attn_fwd,@"STO_CUDA_ENTRY STV_DEFAULT"
attn_fwd:
.text.attn_fwd:
[----:B------:R-:W-:Y:S01]  /*0000*/  LDC R1, c[0x0][0x28] ;  /* 0x00000a00ff017b82 */ /* 0x000fe20000000800 */
[----:B------:R-:W0:Y:S07]  /*0010*/  S2R R65, SR_CTAID.X ;  /* 0x0000000000417919 */ /* 0x000e2e0000002500 */
[----:B------:R-:W1:Y:S01]  /*0020*/  S2UR UR12, SR_CTAID.Y ;  /* 0x00000000000c79c3 */ /* 0x000e620000002600 */
[----:B------:R-:W-:Y:S01]  /*0030*/  ULDC.64 UR4, c[0x0][0x240] ;  /* 0x0000900000047ab9 */ /* 0x000fe20000000a00 */
[----:B------:R-:W-:Y:S01]  /*0040*/  ULDC.64 UR20, c[0x0][0x208] ;  /* 0x0000820000147ab9 */ /* 0x000fe20000000a00 */
[----:B------:R-:W2:Y:S05]  /*0050*/  S2R R0, SR_TID.X ;  /* 0x0000000000007919 */ /* 0x000eaa0000002100 */
[----:B------:R-:W3:Y:S08]  /*0060*/  LDC.64 R6, c[0x0][0x210] ;  /* 0x00008400ff067b82 */ /* 0x000ef00000000a00 */
[----:B------:R-:W4:Y:S01]  /*0070*/  LDC R67, c[0x0][0x248] ;  /* 0x00009200ff437b82 */ /* 0x000f220000000800 */
[----:B-1----:R-:W-:-:S04]  /*0080*/  UIMAD UR4, UR12, UR4, URZ ;  /* 0x000000040c0472a4 */ /* 0x002fc8000f8e023f */
[----:B------:R-:W-:Y:S01]  /*0090*/  USHF.L.U32 UR6, UR4, 0x1, URZ ;  /* 0x0000000104067899 */ /* 0x000fe2000800063f */
[----:B0-----:R-:W-:-:S05]  /*00a0*/  IMAD.SHL.U32 R65, R65, 0x80, RZ ;  /* 0x0000008041417824 */ /* 0x001fca00078e00ff */
[----:B--2---:R-:W-:Y:S01]  /*00b0*/  LOP3.LUT R166, R65, 0x7f, R0, 0xf8, !PT ;  /* 0x0000007f41a67812 */ /* 0x004fe200078ef800 */
[----:B----4-:R-:W-:-:S04]  /*00c0*/  IMAD R5, R67, 0x22, RZ ;  /* 0x0000002243057824 */ /* 0x010fc800078e02ff */
[----:B------:R-:W-:Y:S01]  /*00d0*/  IMAD R2, R166, UR5, RZ ;  /* 0x00000005a6027c24 */ /* 0x000fe2000f8e02ff */
[----:B------:R-:W-:Y:S01]  /*00e0*/  UIMAD.WIDE UR4, UR4, 0x2, URZ ;  /* 0x00000002040478a5 */ /* 0x000fe2000f8e023f */
[----:B------:R-:W-:Y:S02]  /*00f0*/  IMAD R15, R67, 0x6, RZ ;  /* 0x00000006430f7824 */ /* 0x000fe400078e02ff */
[C---:B------:R-:W-:Y:S02]  /*0100*/  IMAD.SHL.U32 R3, R2.reuse, 0x2, RZ ;  /* 0x0000000202037824 */ /* 0x040fe400078e00ff */
[----:B------:R-:W-:-:S03]  /*0110*/  IMAD.HI R4, R2, 0x2, RZ ;  /* 0x0000000202047827 */ /* 0x000fc600078e02ff */
[----:B---3--:R-:W-:Y:S01]  /*0120*/  IADD3 R2, P0, P1, R3, UR6, R6 ;  /* 0x0000000603027c10 */ /* 0x008fe2000f91e006 */
[----:B------:R-:W-:-:S03]  /*0130*/  IMAD R9, R67, 0x3, RZ ;  /* 0x0000000343097824 */ /* 0x000fc600078e02ff */
[----:B------:R-:W-:Y:S01]  /*0140*/  IADD3.X R3, R4, UR5, R7, P0, P1 ;  /* 0x0000000504037c10 */ /* 0x000fe200087e2407 */
[----:B------:R-:W-:Y:S01]  /*0150*/  IMAD.SHL.U32 R7, R67, 0x2, RZ ;  /* 0x0000000243077824 */ /* 0x000fe200078e00ff */
[-C--:B------:R-:W-:Y:S01]  /*0160*/  IADD3 R36, P2, R5, R2.reuse, RZ ;  /* 0x0000000205247210 */ /* 0x080fe20007f5e0ff */
[C---:B------:R-:W-:Y:S01]  /*0170*/  IMAD R23, R67.reuse, 0xa, RZ ;  /* 0x0000000a43177824 */ /* 0x040fe200078e02ff */
[CC--:B------:R-:W-:Y:S01]  /*0180*/  LEA R6, P5, R67.reuse, R2.reuse, 0x2 ;  /* 0x0000000243067211 */ /* 0x0c0fe200078a10ff */
[----:B------:R-:W-:Y:S01]  /*0190*/  IMAD.SHL.U32 R11, R67, 0x4, RZ ;  /* 0x00000004430b7824 */ /* 0x000fe200078e00ff */
[-C--:B------:R-:W-:Y:S01]  /*01a0*/  IADD3 R4, P4, R7, R2.reuse, RZ ;  /* 0x0000000207047210 */ /* 0x080fe20007f9e0ff */
[----:B------:R-:W-:Y:S01]  /*01b0*/  IMAD R27, R67, 0xc, RZ ;  /* 0x0000000c431b7824 */ /* 0x000fe200078e02ff */
[-C--:B------:R-:W-:Y:S01]  /*01c0*/  IADD3 R8, P6, R15, R2.reuse, RZ ;  /* 0x000000020f087210 */ /* 0x080fe20007fde0ff */
[C---:B------:R-:W-:Y:S01]  /*01d0*/  IMAD R31, R67.reuse, 0xe, RZ ;  /* 0x0000000e431f7824 */ /* 0x040fe200078e02ff */
[CC--:B------:R-:W-:Y:S01]  /*01e0*/  LEA.HI.X.SX32 R5, R67.reuse, R3.reuse, 0x1, P4 ;  /* 0x0000000343057211 */ /* 0x0c0fe200020f0eff */
[C---:B------:R-:W-:Y:S01]  /*01f0*/  IMAD R13, R67.reuse, 0x5, RZ ;  /* 0x00000005430d7824 */ /* 0x040fe200078e02ff */
[CC--:B------:R-:W-:Y:S01]  /*0200*/  LEA R10, P4, R67.reuse, R2.reuse, 0x3 ;  /* 0x00000002430a7211 */ /* 0x0c0fe200078818ff */
[----:B------:R-:W-:Y:S01]  /*0210*/  IMAD R17, R67, 0x7, RZ ;  /* 0x0000000743117824 */ /* 0x000fe200078e02ff */
[-C--:B------:R-:W-:Y:S01]  /*0220*/  LEA.HI.X.SX32 R7, R7, R3.reuse, 0x1, P5 ;  /* 0x0000000307077211 */ /* 0x080fe200028f0eff */
[----:B------:R-:W-:Y:S01]  /*0230*/  IMAD R39, R67, 0x12, RZ ;  /* 0x0000001243277824 */ /* 0x000fe200078e02ff */
[-C--:B------:R-:W-:Y:S01]  /*0240*/  IADD3 R12, P5, R23, R2.reuse, RZ ;  /* 0x00000002170c7210 */ /* 0x080fe20007fbe0ff */
[----:B------:R-:W-:Y:S01]  /*0250*/  IMAD R43, R67, 0x14, RZ ;  /* 0x00000014432b7824 */ /* 0x000fe200078e02ff */
[-C--:B------:R-:W-:Y:S01]  /*0260*/  LEA.HI.X.SX32 R9, R9, R3.reuse, 0x1, P6 ;  /* 0x0000000309097211 */ /* 0x080fe200030f0eff */
[----:B------:R-:W-:Y:S01]  /*0270*/  IMAD.SHL.U32 R19, R67, 0x8, RZ ;  /* 0x0000000843137824 */ /* 0x000fe200078e00ff */
[-C--:B------:R-:W-:Y:S01]  /*0280*/  IADD3 R14, P6, R27, R2.reuse, RZ ;  /* 0x000000021b0e7210 */ /* 0x080fe20007fde0ff */
[----:B------:R-:W-:Y:S01]  /*0290*/  IMAD R21, R67, 0x9, RZ ;  /* 0x0000000943157824 */ /* 0x000fe200078e02ff */
[-C--:B------:R-:W-:Y:S01]  /*02a0*/  LEA.HI.X.SX32 R11, R11, R3.reuse, 0x1, P4 ;  /* 0x000000030b0b7211 */ /* 0x080fe200020f0eff */
[----:B------:R-:W-:Y:S01]  /*02b0*/  IMAD R47, R67, 0x16, RZ ;  /* 0x00000016432f7824 */ /* 0x000fe200078e02ff */
[-C--:B------:R-:W-:Y:S01]  /*02c0*/  IADD3 R16, P4, R31, R2.reuse, RZ ;  /* 0x000000021f107210 */ /* 0x080fe20007f9e0ff */
[----:B------:R-:W-:Y:S01]  /*02d0*/  IMAD R51, R67, 0x18, RZ ;  /* 0x0000001843337824 */ /* 0x000fe200078e02ff */
[-C--:B------:R-:W-:Y:S01]  /*02e0*/  LEA.HI.X.SX32 R13, R13, R3.reuse, 0x1, P5 ;  /* 0x000000030d0d7211 */ /* 0x080fe200028f0eff */
        /* <DEDUP_REMOVED lines=27> */
[-C--:B------:R-:W-:Y:S01]  /*04a0*/  IADD3 R30, P5, R59, R2.reuse, RZ ;  /* 0x000000023b1e7210 */ /* 0x080fe20007fbe0ff */
[----:B------:R-:W-:Y:S01]  /*04b0*/  IMAD.SHL.U32 R35, R67, 0x10, RZ ;  /* 0x0000001043237824 */ /* 0x000fe200078e00ff */
[-C--:B------:R-:W-:Y:S01]  /*04c0*/  LEA.HI.X.SX32 R27, R27, R3.reuse, 0x1, P6 ;  /* 0x000000031b1b7211 */ /* 0x080fe200030f0eff */
[----:B------:R-:W-:Y:S01]  /*04d0*/  IMAD R73, R67, 0x2c, RZ ;  /* 0x0000002c43497824 */ /* 0x000fe200078e02ff */
[-C--:B------:R-:W-:Y:S01]  /*04e0*/  IADD3 R40, P0, R61, R2.reuse, RZ ;  /* 0x000000023d287210 */ /* 0x080fe20007f1e0ff */
        /* <DEDUP_REMOVED lines=11> */
[-C--:B------:R-:W-:Y:S01]  /*05a0*/  IADD3 R42, P3, R69, R2.reuse, RZ ;  /* 0x00000002452a7210 */ /* 0x080fe20007f7e0ff */
[----:B------:R-:W-:Y:S01]  /*05b0*/  IMAD R49, R67, 0x17, RZ ;  /* 0x0000001743317824 */ /* 0x000fe200078e02ff */
[-C--:B------:R-:W-:Y:S01]  /*05c0*/  LEA.HI.X.SX32 R31, R31, R3.reuse, 0x1, P5 ;  /* 0x000000031f1f7211 */ /* 0x080fe200028f0eff */
        /* <DEDUP_REMOVED lines=10> */
[----:B------:R0:W2:Y:S01]  /*0670*/  LDG.E.U16 R64, desc[UR20][R2.64] ;  /* 0x0000001402407981 */ /* 0x0000a2000c1e1500 */
[-C--:B------:R-:W-:Y:S01]  /*0680*/  IADD3 R46, P6, R73, R2.reuse, RZ ;  /* 0x00000002492e7210 */ /* 0x080fe20007fde0ff */
[----:B------:R-:W-:Y:S01]  /*0690*/  IMAD R67, R67, 0x1f, RZ ;  /* 0x0000001f43437824 */ /* 0x000fe200078e02ff */
[----:B------:R-:W-:Y:S01]  /*06a0*/  LEA.HI.X.SX32 R35, R35, R3, 0x1, P4 ;  /* 0x0000000323237211 */ /* 0x000fe200020f0eff */
[----:B------:R-:W3:Y:S01]  /*06b0*/  LDG.E.U16 R18, desc[UR20][R18.64] ;  /* 0x0000001412127981 */ /* 0x000ee2000c1e1500 */
[----:B------:R-:W-:-:S02]  /*06c0*/  IADD3 R54, P0, R81, R2, RZ ;  /* 0x0000000251367210 */ /* 0x000fc40007f1e0ff */
[-C--:B------:R-:W-:Y:S01]  /*06d0*/  IADD3 R48, P4, R75, R2.reuse, RZ ;  /* 0x000000024b307210 */ /* 0x080fe20007f9e0ff */
[----:B------:R-:W4:Y:S01]  /*06e0*/  LDG.E.U16 R34, desc[UR20][R34.64] ;  /* 0x0000001422227981 */ /* 0x000f22000c1e1500 */
[-C--:B------:R-:W-:Y:S02]  /*06f0*/  LEA.HI.X.SX32 R51, R51, R3.reuse, 0x1, P2 ;  /* 0x0000000333337211 */ /* 0x080fe400010f0eff */
[-C--:B------:R-:W-:Y:S01]  /*0700*/  LEA.HI.X.SX32 R43, R43, R3.reuse, 0x1, P3 ;  /* 0x000000032b2b7211 */ /* 0x080fe200018f0eff */
[----:B------:R-:W5:Y:S01]  /*0710*/  LDG.E.U16 R5, desc[UR20][R4.64] ;  /* 0x0000001404057981 */ /* 0x000f62000c1e1500 */
[----:B------:R-:W-:Y:S02]  /*0720*/  IADD3 R56, P3, R83, R2, RZ ;  /* 0x0000000253387210 */ /* 0x000fe40007f7e0ff */
[-C--:B------:R-:W-:Y:S01]  /*0730*/  LEA.HI.X.SX32 R45, R45, R3.reuse, 0x1, P5 ;  /* 0x000000032d2d7211 */ /* 0x080fe200028f0eff */
[----:B------:R-:W5:Y:S01]  /*0740*/  LDG.E.U16 R50, desc[UR20][R50.64] ;  /* 0x0000001432327981 */ /* 0x000f62000c1e1500 */
[----:B------:R-:W-:-:S02]  /*0750*/  LEA.HI.X.SX32 R53, R53, R3, 0x1, P1 ;  /* 0x0000000335357211 */ /* 0x000fc400008f0eff */
[-C--:B------:R-:W-:Y:S01]  /*0760*/  IADD3 R58, P5, R85, R2.reuse, RZ ;  /* 0x00000002553a7210 */ /* 0x080fe20007fbe0ff */
[----:B------:R-:W5:Y:S01]  /*0770*/  LDG.E.U16 R20, desc[UR20][R20.64] ;  /* 0x0000001414147981 */ /* 0x000f62000c1e1500 */
[-C--:B------:R-:W-:Y:S02]  /*0780*/  LEA.HI.X.SX32 R47, R47, R3.reuse, 0x1, P6 ;  /* 0x000000032f2f7211 */ /* 0x080fe400030f0eff */
[-C--:B------:R-:W-:Y:S01]  /*0790*/  LEA.HI.X.SX32 R55, R55, R3.reuse, 0x1, P0 ;  /* 0x0000000337377211 */ /* 0x080fe200000f0eff */
[----:B------:R-:W5:Y:S01]  /*07a0*/  LDG.E.U16 R36, desc[UR20][R36.64] ;  /* 0x0000001424247981 */ /* 0x000f62000c1e1500 */
[-C--:B------:R-:W-:Y:S02]  /*07b0*/  IADD3 R60, P6, R87, R2.reuse, RZ ;  /* 0x00000002573c7210 */ /* 0x080fe40007fde0ff */
[----:B------:R-:W-:Y:S01]  /*07c0*/  LEA.HI.X.SX32 R49, R49, R3, 0x1, P4 ;  /* 0x0000000331317211 */ /* 0x000fe200020f0eff */
[----:B------:R-:W5:Y:S01]  /*07d0*/  LDG.E.U16 R52, desc[UR20][R52.64] ;  /* 0x0000001434347981 */ /* 0x000f62000c1e1500 */
[----:B------:R-:W-:-:S02]  /*07e0*/  IADD3 R62, P4, R89, R2, RZ ;  /* 0x00000002593e7210 */ /* 0x000fc40007f9e0ff */
[----:B0-----:R-:W-:Y:S01]  /*07f0*/  IADD3 R2, P2, R91, R2, RZ ;  /* 0x000000025b027210 */ /* 0x001fe20007f5e0ff */
[----:B------:R0:W5:Y:S01]  /*0800*/  LDG.E.U16 R7, desc[UR20][R6.64] ;  /* 0x0000001406077981 */ /* 0x000162000c1e1500 */
[-C--:B------:R-:W-:Y:S02]  /*0810*/  LEA.HI.X.SX32 R57, R57, R3.reuse, 0x1, P3 ;  /* 0x0000000339397211 */ /* 0x080fe400018f0eff */
[-C--:B------:R-:W-:Y:S01]  /*0820*/  LEA.HI.X.SX32 R59, R59, R3.reuse, 0x1, P5 ;  /* 0x000000033b3b7211 */ /* 0x080fe200028f0eff */
[----:B------:R-:W5:Y:S01]  /*0830*/  LDG.E.U16 R22, desc[UR20][R22.64] ;  /* 0x0000001416167981 */ /* 0x000f62000c1e1500 */
[-C--:B------:R-:W-:Y:S02]  /*0840*/  LEA.HI.X.SX32 R61, R61, R3.reuse, 0x1, P6 ;  /* 0x000000033d3d7211 */ /* 0x080fe400030f0eff */
[-C--:B------:R-:W-:Y:S01]  /*0850*/  LEA.HI.X.SX32 R63, R63, R3.reuse, 0x1, P4 ;  /* 0x000000033f3f7211 */ /* 0x080fe200020f0eff */
[----:B------:R-:W5:Y:S01]  /*0860*/  LDG.E.U16 R38, desc[UR20][R38.64] ;  /* 0x0000001426267981 */ /* 0x000f62000c1e1500 */
[----:B------:R-:W-:-:S03]  /*0870*/  LEA.HI.X.SX32 R3, R67, R3, 0x1, P2 ;  /* 0x0000000343037211 */ /* 0x000fc600010f0eff */
[----:B------:R-:W5:Y:S04]  /*0880*/  LDG.E.U16 R54, desc[UR20][R54.64] ;  /* 0x0000001436367981 */ /* 0x000f68000c1e1500 */
[----:B------:R1:W5:Y:S04]  /*0890*/  LDG.E.U16 R8, desc[UR20][R8.64] ;  /* 0x0000001408087981 */ /* 0x000368000c1e1500 */
[----:B------:R-:W5:Y:S04]  /*08a0*/  LDG.E.U16 R24, desc[UR20][R24.64] ;  /* 0x0000001418187981 */ /* 0x000f68000c1e1500 */
[----:B------:R-:W5:Y:S04]  /*08b0*/  LDG.E.U16 R40, desc[UR20][R40.64] ;  /* 0x0000001428287981 */ /* 0x000f68000c1e1500 */
        /* <DEDUP_REMOVED lines=16> */
[----:B------:R1:W5:Y:S01]  /*09c0*/  LDG.E.U16 R2, desc[UR20][R2.64] ;  /* 0x0000001402027981 */ /* 0x000362000c1e1500 */
[----:B------:R-:W1:Y:S01]  /*09d0*/  S2UR UR4, SR_CgaCtaId ;  /* 0x00000000000479c3 */ /* 0x000e620000008800 */
[----:B0-----:R-:W-:-:S02]  /*09e0*/  LOP3.LUT R6, R0, 0x3f, RZ, 0xc0, !PT ;  /* 0x0000003f00067812 */ /* 0x001fc400078ec0ff */
[----:B------:R-:W-:Y:S02]  /*09f0*/  LOP3.LUT R4, R0, 0x40, RZ, 0xc0, !PT ;  /* 0x0000004000047812 */ /* 0x000fe400078ec0ff */
[----:B-1----:R-:W-:Y:S01]  /*0a00*/  SHF.L.U32 R9, R6, 0x1, RZ ;  /* 0x0000000106097819 */ /* 0x002fe200000006ff */
[----:B------:R-:W-:Y:S01]  /*0a10*/  UMOV UR13, 0x400 ;  /* 0x00000400000d7882 */ /* 0x000fe20000000000 */
[----:B------:R-:W-:-:S03]  /*0a20*/  VIADD R188, R65, 0x80 ;  /* 0x0000008041bc7836 */ /* 0x000fc60000000000 */
[----:B------:R-:W-:Y:S02]  /*0a30*/  IMAD R11, R4, 0x40, R9 ;  /* 0x00000040040b7824 */ /* 0x000fe400078e0209 */
[----:B------:R-:W-:-:S03]  /*0a40*/  ISETP.GE.AND P0, PT, R188, 0x1, PT ;  /* 0x00000001bc00780c */ /* 0x000fc60003f06270 */
[C---:B------:R-:W-:Y:S02]  /*0a50*/  LOP3.LUT R13, R11.reuse, 0x10, RZ, 0x3c, !PT ;  /* 0x000000100b0d7812 */ /* 0x040fe400078e3cff */
[C---:B------:R-:W-:Y:S01]  /*0a60*/  LOP3.LUT R3, R11.reuse, 0x20, RZ, 0x3c, !PT ;  /* 0x000000200b037812 */ /* 0x040fe200078e3cff */
[----:B------:R-:W-:Y:S01]  /*0a70*/  ULEA UR13, UR4, UR13, 0x18 ;  /* 0x0000000d040d7291 */ /* 0x000fe2000f8ec03f */
[----:B------:R-:W-:Y:S01]  /*0a80*/  LOP3.LUT R15, R11, 0x30, RZ, 0x3c, !PT ;  /* 0x000000300b0f7812 */ /* 0x000fe200078e3cff */
[C---:B------:R-:W-:Y:S01]  /*0a90*/  IMAD.SHL.U32 R167, R0.reuse, 0x10, RZ ;  /* 0x0000001000a77824 */ /* 0x040fe200078e00ff */
[C---:B------:R-:W-:Y:S01]  /*0aa0*/  SHF.L.U32 R170, R0.reuse, 0x2, RZ ;  /* 0x0000000200aa7819 */ /* 0x040fe200000006ff */
[C---:B------:R-:W-:Y:S02]  /*0ab0*/  IMAD.SHL.U32 R168, R0.reuse, 0x40, RZ ;  /* 0x0000004000a87824 */ /* 0x040fe400078e00ff */
[----:B------:R-:W-:Y:S01]  /*0ac0*/  IMAD.SHL.U32 R169, R0, 0x8, RZ ;  /* 0x0000000800a97824 */ /* 0x000fe200078e00ff */
[----:B------:R-:W-:Y:S01]  /*0ad0*/  MOV R181, 0x3f800000 ;  /* 0x3f80000000b57802 */ /* 0x000fe20000000f00 */
[----:B------:R-:W-:Y:S01]  /*0ae0*/  IMAD.MOV.U32 R180, RZ, RZ, 0x3f800000 ;  /* 0x3f800000ffb47424 */ /* 0x000fe200078e00ff */
[----:B------:R-:W-:Y:S01]  /*0af0*/  CS2R R104, SRZ ;  /* 0x0000000000687805 */ /* 0x000fe2000001ff00 */
[----:B------:R-:W-:Y:S01]  /*0b00*/  IMAD.MOV.U32 R59, RZ, RZ, -0x800000 ;  /* 0xff800000ff3b7424 */ /* 0x000fe200078e00ff */
[----:B------:R-:W-:Y:S01]  /*0b10*/  CS2R R106, SRZ ;  /* 0x00000000006a7805 */ /* 0x000fe2000001ff00 */
[----:B------:R-:W-:Y:S01]  /*0b20*/  IMAD.MOV.U32 R87, RZ, RZ, -0x800000 ;  /* 0xff800000ff577424 */ /* 0x000fe200078e00ff */
[----:B------:R-:W-:Y:S01]  /*0b30*/  CS2R R108, SRZ ;  /* 0x00000000006c7805 */ /* 0x000fe2000001ff00 */
[----:B------:R-:W-:Y:S01]  /*0b40*/  IMAD.MOV.U32 R204, RZ, RZ, -0x800000 ;  /* 0xff800000ffcc7424 */ /* 0x000fe200078e00ff */
[----:B------:R-:W-:Y:S01]  /*0b50*/  CS2R R110, SRZ ;  /* 0x00000000006e7805 */ /* 0x000fe2000001ff00 */
[----:B------:R-:W-:Y:S01]  /*0b60*/  IMAD.MOV.U32 R182, RZ, RZ, 0x3f800000 ;  /* 0x3f800000ffb67424 */ /* 0x000fe200078e00ff */
[----:B------:R-:W-:Y:S01]  /*0b70*/  CS2R R112, SRZ ;  /* 0x0000000000707805 */ /* 0x000fe2000001ff00 */
[----:B------:R-:W-:Y:S01]  /*0b80*/  IMAD.MOV.U32 R183, RZ, RZ, 0x3f800000 ;  /* 0x3f800000ffb77424 */ /* 0x000fe200078e00ff */
[----:B------:R-:W-:-:S02]  /*0b90*/  CS2R R114, SRZ ;  /* 0x0000000000727805 */ /* 0x000fc4000001ff00 */
[----:B------:R-:W-:Y:S02]  /*0ba0*/  CS2R R116, SRZ ;  /* 0x0000000000747805 */ /* 0x000fe4000001ff00 */
[----:B------:R-:W-:Y:S02]  /*0bb0*/  CS2R R118, SRZ ;  /* 0x0000000000767805 */ /* 0x000fe4000001ff00 */
[----:B------:R-:W-:Y:S02]  /*0bc0*/  CS2R R88, SRZ ;  /* 0x0000000000587805 */ /* 0x000fe4000001ff00 */
[----:B------:R-:W-:Y:S02]  /*0bd0*/  CS2R R90, SRZ ;  /* 0x00000000005a7805 */ /* 0x000fe4000001ff00 */
[----:B------:R-:W-:Y:S02]  /*0be0*/  CS2R R92, SRZ ;  /* 0x00000000005c7805 */ /* 0x000fe4000001ff00 */
[----:B------:R-:W-:-:S02]  /*0bf0*/  CS2R R94, SRZ ;  /* 0x00000000005e7805 */ /* 0x000fc4000001ff00 */
[----:B------:R-:W-:Y:S02]  /*0c00*/  CS2R R96, SRZ ;  /* 0x0000000000607805 */ /* 0x000fe4000001ff00 */
[----:B------:R-:W-:Y:S02]  /*0c10*/  CS2R R98, SRZ ;  /* 0x0000000000627805 */ /* 0x000fe4000001ff00 */
[----:B------:R-:W-:Y:S02]  /*0c20*/  CS2R R100, SRZ ;  /* 0x0000000000647805 */ /* 0x000fe4000001ff00 */
[----:B------:R-:W-:Y:S02]  /*0c30*/  CS2R R102, SRZ ;  /* 0x0000000000667805 */ /* 0x000fe4000001ff00 */
[----:B------:R-:W-:Y:S01]  /*0c40*/  LOP3.LUT R167, R167, 0xf0, RZ, 0xc0, !PT ;  /* 0x000000f0a7a77812 */ /* 0x000fe200078ec0ff */
[----:B------:R-:W-:Y:S01]  /*0c50*/  IMAD.SHL.U32 R171, R0, 0x2, RZ ;  /* 0x0000000200ab7824 */ /* 0x000fe200078e00ff */
[----:B------:R-:W-:-:S02]  /*0c60*/  LOP3.LUT R168, R168, 0x400, RZ, 0xc0, !PT ;  /* 0x00000400a8a87812 */ /* 0x000fc400078ec0ff */
[----:B------:R-:W-:Y:S02]  /*0c70*/  LOP3.LUT R169, R169, 0x38, RZ, 0xc0, !PT ;  /* 0x00000038a9a97812 */ /* 0x000fe400078ec0ff */
[----:B------:R-:W-:Y:S01]  /*0c80*/  LOP3.LUT R170, R170, 0x1c0, RZ, 0xc0, !PT ;  /* 0x000001c0aaaa7812 */ /* 0x000fe200078ec0ff */
[----:B--2---:R-:W-:Y:S04]  /*0c90*/  STS.U16 [R11+UR13], R64 ;  /* 0x000000400b007988 */ /* 0x004fe8000800040d */
[----:B---3--:R-:W-:Y:S04]  /*0ca0*/  STS.U16 [R11+UR13+0x400], R18 ;  /* 0x000400120b007988 */ /* 0x008fe8000800040d */
[----:B----4-:R-:W-:Y:S04]  /*0cb0*/  STS.U16 [R11+UR13+0x800], R34 ;  /* 0x000800220b007988 */ /* 0x010fe8000800040d */
[----:B-----5:R-:W-:Y:S04]  /*0cc0*/  STS.U16 [R11+UR13+0xc00], R50 ;  /* 0x000c00320b007988 */ /* 0x020fe8000800040d */
[----:B------:R0:W-:Y:S04]  /*0cd0*/  STS.U16 [R13+UR13+0x80], R5 ;  /* 0x000080050d007988 */ /* 0x0001e8000800040d */
[----:B------:R-:W-:Y:S04]  /*0ce0*/  STS.U16 [R13+UR13+0x480], R20 ;  /* 0x000480140d007988 */ /* 0x000fe8000800040d */
[----:B------:R-:W-:Y:S01]  /*0cf0*/  STS.U16 [R13+UR13+0x880], R36 ;  /* 0x000880240d007988 */ /* 0x000fe2000800040d */
[----:B0-----:R-:W-:-:S03]  /*0d00*/  LOP3.LUT R5, R11, 0x40, RZ, 0x3c, !PT ;  /* 0x000000400b057812 */ /* 0x001fc600078e3cff */
[----:B------:R0:W-:Y:S04]  /*0d10*/  STS.U16 [R13+UR13+0xc80], R52 ;  /* 0x000c80340d007988 */ /* 0x0001e8000800040d */
[----:B------:R-:W-:Y:S04]  /*0d20*/  STS.U16 [R3+UR13+0x100], R7 ;  /* 0x0001000703007988 */ /* 0x000fe8000800040d */
[----:B------:R-:W-:Y:S01]  /*0d30*/  STS.U16 [R3+UR13+0x500], R22 ;  /* 0x0005001603007988 */ /* 0x000fe2000800040d */
[----:B0-----:R-:W-:-:S03]  /*0d40*/  LOP3.LUT R13, R11, 0x50, RZ, 0x3c, !PT ;  /* 0x000000500b0d7812 */ /* 0x001fc600078e3cff */
[----:B------:R-:W-:Y:S04]  /*0d50*/  STS.U16 [R3+UR13+0x900], R38 ;  /* 0x0009002603007988 */ /* 0x000fe8000800040d */
[----:B------:R0:W-:Y:S04]  /*0d60*/  STS.U16 [R3+UR13+0xd00], R54 ;  /* 0x000d003603007988 */ /* 0x0001e8000800040d */
[----:B------:R-:W-:Y:S04]  /*0d70*/  STS.U16 [R15+UR13+0x180], R8 ;  /* 0x000180080f007988 */ /* 0x000fe8000800040d */
[----:B------:R-:W-:Y:S01]  /*0d80*/  STS.U16 [R15+UR13+0x580], R24 ;  /* 0x000580180f007988 */ /* 0x000fe2000800040d */
[----:B0-----:R-:W-:-:S02]  /*0d90*/  LOP3.LUT R3, R11, 0x60, RZ, 0x3c, !PT ;  /* 0x000000600b037812 */ /* 0x001fc400078e3cff */
[----:B------:R-:W-:Y:S01]  /*0da0*/  LOP3.LUT R11, R11, 0x70, RZ, 0x3c, !PT ;  /* 0x000000700b0b7812 */ /* 0x000fe200078e3cff */
[----:B------:R-:W-:Y:S04]  /*0db0*/  STS.U16 [R15+UR13+0x980], R40 ;  /* 0x000980280f007988 */ /* 0x000fe8000800040d */
[----:B------:R0:W-:Y:S04]  /*0dc0*/  STS.U16 [R15+UR13+0xd80], R56 ;  /* 0x000d80380f007988 */ /* 0x0001e8000800040d */
[----:B------:R-:W-:Y:S04]  /*0dd0*/  STS.U16 [R5+UR13+0x200], R10 ;  /* 0x0002000a05007988 */ /* 0x000fe8000800040d */
        /* <DEDUP_REMOVED lines=10> */
[----:B------:R-:W-:Y:S01]  /*0e80*/  STS.U16 [R3+UR13+0xf00], R62 ;  /* 0x000f003e03007988 */ /* 0x000fe2000800040d */
[----:B0-----:R-:W-:-:S03]  /*0e90*/  IMAD.MOV.U32 R56, RZ, RZ, -0x800000 ;  /* 0xff800000ff387424 */ /* 0x001fc600078e00ff */
[----:B------:R-:W-:Y:S04]  /*0ea0*/  STS.U16 [R11+UR13+0x380], R16 ;  /* 0x000380100b007988 */ /* 0x000fe8000800040d */
[----:B------:R-:W-:Y:S04]  /*0eb0*/  STS.U16 [R11+UR13+0x780], R32 ;  /* 0x000780200b007988 */ /* 0x000fe8000800040d */
[----:B------:R-:W-:Y:S04]  /*0ec0*/  STS.U16 [R11+UR13+0xb80], R48 ;  /* 0x000b80300b007988 */ /* 0x000fe8000800040d */
[----:B------:R0:W-:Y:S02]  /*0ed0*/  STS.U16 [R11+UR13+0xf80], R2 ;  /* 0x000f80020b007988 */ /* 0x0001e4000800040d */
[----:B0-----:R-:W-:Y:S01]  /*0ee0*/  LOP3.LUT R2, R0, 0x60, RZ, 0xc0, !PT ;  /* 0x0000006000027812 */ /* 0x001fe200078ec0ff */
[----:B------:R-:W-:Y:S06]  /*0ef0*/  @!P0 BRA `(.L_x_0) ;  /* 0x0000004000348947 */ /* 0x000fec0003800000 */
[----:B------:R-:W0:Y:S01]  /*0f00*/  LDC.64 R138, c[0x0][0x260] ;  /* 0x00009800ff8a7b82 */ /* 0x000e220000000a00 */
[----:B------:R-:W-:Y:S01]  /*0f10*/  SHF.R.U32.HI R172, RZ, 0x2, R0 ;  /* 0x00000002ffac7819 */ /* 0x000fe20000011600 */
[----:B------:R-:W-:Y:S01]  /*0f20*/  ULDC UR4, c[0x0][0x258] ;  /* 0x0000960000047ab9 */ /* 0x000fe20000000800 */
[----:B------:R-:W-:Y:S01]  /*0f30*/  SHF.R.U32.HI R2, RZ, 0x1, R2 ;  /* 0x00000001ff027819 */ /* 0x000fe20000011602 */
[----:B------:R-:W-:Y:S01]  /*0f40*/  ULDC.64 UR6, c[0x0][0x218] ;  /* 0x0000860000067ab9 */ /* 0x000fe20000000a00 */
[----:B------:R-:W-:Y:S01]  /*0f50*/  SGXT.U32 R172, R172, 0x3 ;  /* 0x00000003acac781a */ /* 0x000fe20000000000 */
[----:B------:R-:W-:Y:S01]  /*0f60*/  USHF.R.U32.HI UR16, URZ, 0x4, UR13 ;  /* 0x000000043f107899 */ /* 0x000fe2000801160d */
[----:B------:R-:W-:Y:S01]  /*0f70*/  ISETP.NE.U32.AND P0, PT, R4, RZ, PT ;  /* 0x000000ff0400720c */ /* 0x000fe20003f05070 */
[----:B------:R-:W1:Y:S01]  /*0f80*/  LDC.64 R140, c[0x0][0x250] ;  /* 0x00009400ff8c7b82 */ /* 0x000e620000000a00 */
[----:B------:R-:W-:Y:S01]  /*0f90*/  LOP3.LUT R172, R65, R2, R172, 0xfe, !PT ;  /* 0x0000000241ac7212 */ /* 0x000fe200078efeac */
[----:B------:R-:W-:Y:S01]  /*0fa0*/  USGXT.U32 UR16, UR16, 0xe ;  /* 0x0000000e1010789a */ /* 0x000fe20008000000 */
[----:B------:R-:W-:Y:S01]  /*0fb0*/  LOP3.LUT R2, R0, 0x1f, RZ, 0xc0, !PT ;  /* 0x0000001f00027812 */ /* 0x000fe200078ec0ff */
[----:B------:R-:W-:Y:S01]  /*0fc0*/  UMOV UR10, 0xfffffffe ;  /* 0xfffffffe000a7882 */ /* 0x000fe20000000000 */
[--C-:B------:R-:W-:Y:S01]  /*0fd0*/  SHF.R.U32.HI R4, RZ, 0x5, R0.reuse ;  /* 0x00000005ff047819 */ /* 0x100fe20000011600 */
[----:B------:R-:W-:Y:S01]  /*0fe0*/  UIADD3 UR8, UP0, UR16, 0x80, URZ ;  /* 0x0000008010087890 */ /* 0x000fe2000ff1e03f */
[----:B------:R-:W-:Y:S01]  /*0ff0*/  SHF.R.U32.HI R10, RZ, 0x6, R0 ;  /* 0x00000006ff0a7819 */ /* 0x000fe20000011600 */
[----:B------:R-:W2:Y:S01]  /*1000*/  LDC R28, c[0x0][0x268] ;  /* 0x00009a00ff1c7b82 */ /* 0x000ea20000000800 */
[----:B------:R-:W-:Y:S01]  /*1010*/  IMAD R3, R2, UR4, RZ ;  /* 0x0000000402037c24 */ /* 0x000fe2000f8e02ff */
[----:B------:R-:W-:Y:S01]  /*1020*/  SGXT.U32 R2, R4, 0x2 ;  /* 0x000000020402781a */ /* 0x000fe20000000000 */
[----:B------:R-:W-:Y:S01]  /*1030*/  ULDC.64 UR4, c[0x0][0x220] ;  /* 0x0000880000047ab9 */ /* 0x000fe20000000a00 */
[----:B------:R-:W-:Y:S01]  /*1040*/  SEL R178, RZ, 0x90, !P0 ;  /* 0x00000090ffb27807 */ /* 0x000fe20004000000 */
[C---:B------:R-:W-:Y:S01]  /*1050*/  IMAD.SHL.U32 R5, R3.reuse, 0x2, RZ ;  /* 0x0000000203057824 */ /* 0x040fe200078e00ff */
[----:B------:R-:W-:Y:S01]  /*1060*/  UMOV UR11, 0x7fffffdf ;  /* 0x7fffffdf000b7882 */ /* 0x000fe20000000000 */
[----:B------:R-:W-:Y:S01]  /*1070*/  IMAD.HI R3, R3, 0x2, RZ ;  /* 0x0000000203037827 */ /* 0x000fe200078e02ff */
[----:B------:R-:W-:-:S02]  /*1080*/  LOP3.LUT R178, R178, R9, RZ, 0x3c, !PT ;  /* 0x00000009b2b27212 */ /* 0x000fc400078e3cff */
[----:B------:R-:W-:Y:S02]  /*1090*/  CS2R R104, SRZ ;  /* 0x0000000000687805 */ /* 0x000fe4000001ff00 */
[----:B------:R-:W-:Y:S01]  /*10a0*/  MOV R183, 0x3f800000 ;  /* 0x3f80000000b77802 */ /* 0x000fe20000000f00 */
[----:B0-----:R-:W-:Y:S01]  /*10b0*/  IMAD R138, R138, UR12, RZ ;  /* 0x0000000c8a8a7c24 */ /* 0x001fe2000f8e02ff */
[----:B------:R-:W-:Y:S01]  /*10c0*/  CS2R R106, SRZ ;  /* 0x00000000006a7805 */ /* 0x000fe2000001ff00 */
[----:B------:R-:W-:Y:S01]  /*10d0*/  IMAD R11, R6, R139, RZ ;  /* 0x0000008b060b7224 */ /* 0x000fe200078e02ff */
[----:B------:R-:W-:Y:S01]  /*10e0*/  CS2R R108, SRZ ;  /* 0x00000000006c7805 */ /* 0x000fe2000001ff00 */
[----:B------:R-:W-:Y:S01]  /*10f0*/  IMAD.SHL.U32 R7, R138, 0x2, RZ ;  /* 0x000000028a077824 */ /* 0x000fe200078e00ff */
[----:B------:R-:W-:Y:S01]  /*1100*/  CS2R R110, SRZ ;  /* 0x00000000006e7805 */ /* 0x000fe2000001ff00 */
[----:B-1----:R-:W-:Y:S01]  /*1110*/  IMAD R4, R2, R141, RZ ;  /* 0x0000008d02047224 */ /* 0x002fe200078e02ff */
[----:B------:R-:W-:Y:S01]  /*1120*/  CS2R R112, SRZ ;  /* 0x0000000000707805 */ /* 0x000fe2000001ff00 */
[----:B------:R-:W-:Y:S01]  /*1130*/  IMAD R140, R140, UR12, RZ ;  /* 0x0000000c8c8c7c24 */ /* 0x000fe2000f8e02ff */
[----:B------:R-:W-:Y:S01]  /*1140*/  CS2R R114, SRZ ;  /* 0x0000000000727805 */ /* 0x000fe2000001ff00 */
[----:B------:R-:W-:Y:S01]  /*1150*/  IMAD.SHL.U32 R8, R11, 0x2, RZ ;  /* 0x000000020b087824 */ /* 0x000fe200078e00ff */
[----:B------:R-:W-:Y:S01]  /*1160*/  CS2R R116, SRZ ;  /* 0x0000000000747805 */ /* 0x000fe2000001ff00 */
[C---:B------:R-:W-:Y:S01]  /*1170*/  IMAD R6, R141.reuse, 0x4, R4 ;  /* 0x000000048d067824 */ /* 0x040fe200078e0204 */
[----:B------:R-:W-:Y:S01]  /*1180*/  CS2R R118, SRZ ;  /* 0x0000000000767805 */ /* 0x000fe2000001ff00 */
[----:B------:R-:W-:Y:S01]  /*1190*/  IMAD.SHL.U32 R2, R140, 0x2, RZ ;  /* 0x000000028c027824 */ /* 0x000fe200078e00ff */
[----:B------:R-:W-:Y:S01]  /*11a0*/  IADD3 R26, P3, P4, R8, UR4, R7 ;  /* 0x00000004081a7c10 */ /* 0x000fe2000fc7e007 */
[----:B------:R-:W-:Y:S01]  /*11b0*/  IMAD.HI R140, R140, 0x2, RZ ;  /* 0x000000028c8c7827 */ /* 0x000fe200078e02ff */
[----:B------:R-:W-:-:S02]  /*11c0*/  LEA R8, R141, R6, 0x2 ;  /* 0x000000068d087211 */ /* 0x000fc400078e10ff */
[----:B------:R-:W-:Y:S02]  /*11d0*/  CS2R R88, SRZ ;  /* 0x0000000000587805 */ /* 0x000fe4000001ff00 */
[----:B------:R-:W-:Y:S01]  /*11e0*/  IADD3 R131, P1, P2, R5, UR6, R2 ;  /* 0x0000000605837c10 */ /* 0x000fe2000fa3e002 */
[----:B------:R-:W-:Y:S01]  /*11f0*/  IMAD.HI R138, R138, 0x2, RZ ;  /* 0x000000028a8a7827 */ /* 0x000fe200078e02ff */
[----:B------:R-:W-:Y:S01]  /*1200*/  SGXT.U32 R2, R10, 0x1 ;  /* 0x000000010a02781a */ /* 0x000fe20000000000 */
[----:B------:R-:W-:Y:S01]  /*1210*/  UIADD3 UR6, UR13, 0x2000, URZ ;  /* 0x000020000d067890 */ /* 0x000fe2000fffe03f */
[----:B------:R-:W-:Y:S01]  /*1220*/  IADD3.X R17, R3, UR7, R140, P1, P2 ;  /* 0x0000000703117c10 */ /* 0x000fe20008fe448c */
[C---:B------:R-:W-:Y:S01]  /*1230*/  IMAD R10, R141.reuse, 0x4, R8 ;  /* 0x000000048d0a7824 */ /* 0x040fe200078e0208 */
[-C--:B------:R-:W-:Y:S01]  /*1240*/  LEA R142, P0, R4, R131.reuse, 0x1 ;  /* 0x00000083048e7211 */ /* 0x080fe200078008ff */
[----:B--2---:R-:W-:Y:S01]  /*1250*/  IMAD R5, R2, R28, RZ ;  /* 0x0000001c02057224 */ /* 0x004fe200078e02ff */
[----:B------:R-:W-:Y:S01]  /*1260*/  LEA R144, P1, R6, R131, 0x1 ;  /* 0x0000008306907211 */ /* 0x000fe200078208ff */
[C---:B------:R-:W-:Y:S01]  /*1270*/  IMAD R2, R141.reuse, 0x4, R10 ;  /* 0x000000048d027824 */ /* 0x040fe200078e020a */
[-C--:B------:R-:W-:Y:S01]  /*1280*/  LEA.HI.X.SX32 R143, R4, R17.reuse, 0x1, P0 ;  /* 0x00000011048f7211 */ /* 0x080fe200000f0eff */
[----:B------:R-:W-:Y:S01]  /*1290*/  IMAD R3, R28, 0x2, R5 ;  /* 0x000000021c037824 */ /* 0x000fe200078e0205 */
[----:B------:R-:W-:Y:S01]  /*12a0*/  LEA.HI.X.SX32 R145, R6, R17, 0x1, P1 ;  /* 0x0000001106917211 */ /* 0x000fe200008f0eff */
[C---:B------:R-:W-:Y:S01]  /*12b0*/  IMAD R12, R141.reuse, 0x4, R2 ;  /* 0x000000048d0c7824 */ /* 0x040fe200078e0202 */
[-C--:B------:R-:W-:Y:S01]  /*12c0*/  LEA R146, P0, R8, R131.reuse, 0x1 ;  /* 0x0000008308927211 */ /* 0x080fe200078008ff */
[----:B------:R-:W-:Y:S01]  /*12d0*/  IMAD R7, R28, 0x2, R3 ;  /* 0x000000021c077824 */ /* 0x000fe200078e0203 */
[----:B------:R-:W-:Y:S01]  /*12e0*/  LEA R148, P1, R10, R131, 0x1 ;  /* 0x000000830a947211 */ /* 0x000fe200078208ff */
[----:B------:R-:W-:Y:S01]  /*12f0*/  IMAD R14, R141, 0x4, R12 ;  /* 0x000000048d0e7824 */ /* 0x000fe200078e020c */
[-C--:B------:R-:W-:Y:S01]  /*1300*/  LEA.HI.X.SX32 R147, R8, R17.reuse, 0x1, P0 ;  /* 0x0000001108937211 */ /* 0x080fe200000f0eff */
[----:B------:R-:W-:Y:S01]  /*1310*/  IMAD.HI R11, R11, 0x2, RZ ;  /* 0x000000020b0b7827 */ /* 0x000fe200078e02ff */
[----:B------:R-:W-:Y:S01]  /*1320*/  LEA.HI.X.SX32 R149, R10, R17, 0x1, P1 ;  /* 0x000000110a957211 */ /* 0x000fe200008f0eff */
[----:B------:R-:W-:Y:S01]  /*1330*/  USHF.R.U32.HI UR6, URZ, 0x4, UR6 ;  /* 0x000000043f067899 */ /* 0x000fe20008011606 */
[C---:B------:R-:W-:Y:S01]  /*1340*/  LEA R4, R141.reuse, R14, 0x2 ;  /* 0x0000000e8d047211 */ /* 0x040fe200078e10ff */
[----:B------:R-:W-:Y:S01]  /*1350*/  IMAD R9, R28, 0x2, R7 ;  /* 0x000000021c097824 */ /* 0x000fe200078e0207 */
[-C--:B------:R-:W-:Y:S01]  /*1360*/  LEA R150, P0, R2, R131.reuse, 0x1 ;  /* 0x0000008302967211 */ /* 0x080fe200078008ff */
[----:B------:R-:W-:Y:S01]  /*1370*/  USGXT.U32 UR6, UR6, 0xe ;  /* 0x0000000e0606789a */ /* 0x000fe20008000000 */
[----:B------:R-:W-:Y:S01]  /*1380*/  LEA R152, P1, R12, R131, 0x1 ;  /* 0x000000830c987211 */ /* 0x000fe200078208ff */
[C---:B------:R-:W-:Y:S01]  /*1390*/  IMAD R6, R141.reuse, 0x4, R4 ;  /* 0x000000048d067824 */ /* 0x040fe200078e0204 */
[-C--:B------:R-:W-:Y:S01]  /*13a0*/  LEA.HI.X.SX32 R151, R2, R17.reuse, 0x1, P0 ;  /* 0x0000001102977211 */ /* 0x080fe200000f0eff */
[----:B------:R-:W-:Y:S01]  /*13b0*/  UIADD3 UR14, UP1, UR6, 0x2, URZ ;  /* 0x00000002060e7890 */ /* 0x000fe2000ff3e03f */
[----:B------:R-:W-:Y:S01]  /*13c0*/  LEA.HI.X.SX32 R153, R12, R17, 0x1, P1 ;  /* 0x000000110c997211 */ /* 0x000fe200008f0eff */
[C---:B------:R-:W-:Y:S01]  /*13d0*/  IMAD R8, R141.reuse, 0x4, R6 ;  /* 0x000000048d087824 */ /* 0x040fe200078e0206 */
[-C--:B------:R-:W-:Y:S01]  /*13e0*/  LEA R156, P1, R4, R131.reuse, 0x1 ;  /* 0x00000083049c7211 */ /* 0x080fe200078208ff */
[----:B------:R-:W-:Y:S01]  /*13f0*/  UMOV UR7, URZ ;  /* 0x0000003f00077c82 */ /* 0x000fe20008000000 */
[----:B------:R-:W-:Y:S01]  /*1400*/  LEA R158, P2, R6, R131, 0x1 ;  /* 0x00000083069e7211 */ /* 0x000fe200078408ff */
[C---:B------:R-:W-:Y:S01]  /*1410*/  IMAD R10, R141.reuse, 0x4, R8 ;  /* 0x000000048d0a7824 */ /* 0x040fe200078e0208 */
[-C--:B------:R-:W-:Y:S01]  /*1420*/  LEA.HI.X.SX32 R157, R4, R17.reuse, 0x1, P1 ;  /* 0x00000011049d7211 */ /* 0x080fe200008f0eff */
[----:B------:R-:W-:Y:S01]  /*1430*/  UIADD3.X UR15, UR7, 0x40000040, URZ, UP1, !UPT ;  /* 0x40000040070f7890 */ /* 0x000fe20008ffe43f */
[----:B------:R-:W-:Y:S01]  /*1440*/  LEA.HI.X.SX32 R159, R6, R17, 0x1, P2 ;  /* 0x00000011069f7211 */ /* 0x000fe200010f0eff */
[----:B------:R-:W-:Y:S01]  /*1450*/  IMAD R2, R141, 0x4, R10 ;  /* 0x000000048d027824 */ /* 0x000fe200078e020a */
[----:B------:R-:W-:Y:S01]  /*1460*/  IADD3.X R138, R11, UR5, R138, P3, P4 ;  /* 0x000000050b8a7c10 */ /* 0x000fe20009fe848a */
[----:B------:R-:W-:Y:S01]  /*1470*/  IMAD R11, R28, 0x2, R9 ;  /* 0x000000021c0b7824 */ /* 0x000fe200078e0209 */
[-C--:B------:R-:W-:Y:S01]  /*1480*/  LEA R154, P0, R14, R131.reuse, 0x1 ;  /* 0x000000830e9a7211 */ /* 0x080fe200078008ff */
[C---:B------:R-:W-:Y:S01]  /*1490*/  IMAD R12, R141.reuse, 0x4, R2 ;  /* 0x000000048d0c7824 */ /* 0x040fe200078e0202 */
[----:B------:R-:W-:Y:S01]  /*14a0*/  LEA R164, P2, R2, R131, 0x1 ;  /* 0x0000008302a47211 */ /* 0x000fe200078408ff */
[----:B------:R-:W-:Y:S01]  /*14b0*/  IMAD R13, R28, 0x2, R11 ;  /* 0x000000021c0d7824 */ /* 0x000fe200078e020b */
[-C--:B------:R-:W-:Y:S01]  /*14c0*/  LEA.HI.X.SX32 R155, R14, R17.reuse, 0x1, P0 ;  /* 0x000000110e9b7211 */ /* 0x080fe200000f0eff */
[C---:B------:R-:W-:Y:S01]  /*14d0*/  IMAD R4, R141.reuse, 0x4, R12 ;  /* 0x000000048d047824 */ /* 0x040fe200078e020c */
[----:B------:R-:W-:Y:S01]  /*14e0*/  LEA.HI.X.SX32 R165, R2, R17, 0x1, P2 ;  /* 0x0000001102a57211 */ /* 0x000fe200010f0eff */
[----:B------:R-:W-:Y:S01]  /*14f0*/  UMOV UR5, URZ ;  /* 0x0000003f00057c82 */ /* 0x000fe20008000000 */
[-C--:B------:R-:W-:Y:S01]  /*1500*/  LEA R160, P0, R8, R131.reuse, 0x1 ;  /* 0x0000008308a07211 */ /* 0x080fe200078008ff */
[C---:B------:R-:W-:Y:S01]  /*1510*/  IMAD R6, R141.reuse, 0x4, R4 ;  /* 0x000000048d067824 */ /* 0x040fe200078e0204 */
[----:B------:R-:W-:Y:S01]  /*1520*/  LEA R162, P1, R10, R131, 0x1 ;  /* 0x000000830aa27211 */ /* 0x000fe200078208ff */
[----:B------:R-:W-:Y:S01]  /*1530*/  UIADD3.X UR9, UR5, 0x40000040, URZ, UP0, !UPT ;  /* 0x4000004005097890 */ /* 0x000fe200087fe43f */
[----:B------:R-:W-:Y:S01]  /*1540*/  LEA R15, R28, R13, 0x1 ;  /* 0x0000000d1c0f7211 */ /* 0x000fe200078e08ff */
[----:B------:R-:W-:Y:S01]  /*1550*/  IMAD R2, R141, 0x4, R6 ;  /* 0x000000048d027824 */ /* 0x000fe200078e0206 */
[-C--:B------:R-:W-:Y:S01]  /*1560*/  LEA.HI.X.SX32 R161, R8, R17.reuse, 0x1, P0 ;  /* 0x0000001108a17211 */ /* 0x080fe200000f0eff */
[----:B------:R-:W-:Y:S01]  /*1570*/  IMAD.MOV.U32 R184, RZ, RZ, -0x800000 ;  /* 0xff800000ffb87424 */ /* 0x000fe200078e00ff */
[----:B------:R-:W-:Y:S01]  /*1580*/  LEA.HI.X.SX32 R163, R10, R17, 0x1, P1 ;  /* 0x000000110aa37211 */ /* 0x000fe200008f0eff */
[----:B------:R-:W-:Y:S01]  /*1590*/  IMAD.MOV.U32 R180, RZ, RZ, 0x3f800000 ;  /* 0x3f800000ffb47424 */ /* 0x000fe200078e00ff */
[-C--:B------:R-:W-:Y:S01]  /*15a0*/  LEA R130, P3, R2, R131.reuse, 0x1 ;  /* 0x0000008302827211 */ /* 0x080fe200078608ff */
[----:B------:R-:W-:Y:S01]  /*15b0*/  IMAD.MOV.U32 R179, RZ, RZ, RZ ;  /* 0x000000ffffb37224 */ /* 0x000fe200078e00ff */
[-C--:B------:R-:W-:Y:S01]  /*15c0*/  LEA R136, P0, R12, R131.reuse, 0x1 ;  /* 0x000000830c887211 */ /* 0x080fe200078008ff */
[----:B------:R-:W-:Y:S01]  /*15d0*/  IMAD.MOV.U32 R173, RZ, RZ, RZ ;  /* 0x000000ffffad7224 */ /* 0x000fe200078e00ff */
[-C--:B------:R-:W-:Y:S01]  /*15e0*/  LEA R134, P1, R4, R131.reuse, 0x1 ;  /* 0x0000008304867211 */ /* 0x080fe200078208ff */
[----:B------:R-:W-:Y:S01]  /*15f0*/  IMAD.MOV.U32 R181, RZ, RZ, 0x3f800000 ;  /* 0x3f800000ffb57424 */ /* 0x000fe200078e00ff */
[----:B------:R-:W-:Y:S01]  /*1600*/  LEA R132, P2, R6, R131, 0x1 ;  /* 0x0000008306847211 */ /* 0x000fe200078408ff */
[----:B------:R-:W-:Y:S01]  /*1610*/  IMAD.MOV.U32 R182, RZ, RZ, 0x3f800000 ;  /* 0x3f800000ffb67424 */ /* 0x000fe200078e00ff */
[-C--:B------:R-:W-:Y:S01]  /*1620*/  LEA.HI.X.SX32 R131, R2, R17.reuse, 0x1, P3 ;  /* 0x0000001102837211 */ /* 0x080fe200018f0eff */
[----:B------:R-:W-:Y:S01]  /*1630*/  IMAD R2, R28, 0x2, R15 ;  /* 0x000000021c027824 */ /* 0x000fe200078e020f */
[-C--:B------:R-:W-:Y:S01]  /*1640*/  LEA.HI.X.SX32 R135, R4, R17.reuse, 0x1, P1 ;  /* 0x0000001104877211 */ /* 0x080fe200008f0eff */
[----:B------:R-:W-:Y:S01]  /*1650*/  IMAD.MOV.U32 R186, RZ, RZ, -0x800000 ;  /* 0xff800000ffba7424 */ /* 0x000fe200078e00ff */
[----:B------:R-:W-:Y:S01]  /*1660*/  LEA R126, P1, R3, R26, 0x1 ;  /* 0x0000001a037e7211 */ /* 0x000fe200078208ff */
[----:B------:R-:W-:Y:S01]  /*1670*/  IMAD.MOV.U32 R185, RZ, RZ, -0x800000 ;  /* 0xff800000ffb97424 */ /* 0x000fe200078e00ff */
[----:B------:R-:W-:Y:S01]  /*1680*/  LEA R4, R28, R2, 0x1 ;  /* 0x000000021c047211 */ /* 0x000fe200078e08ff */
[----:B------:R-:W-:Y:S01]  /*1690*/  IMAD.MOV.U32 R187, RZ, RZ, -0x800000 ;  /* 0xff800000ffbb7424 */ /* 0x000fe200078e00ff */
[----:B------:R-:W-:-:S02]  /*16a0*/  LEA.HI.X.SX32 R137, R12, R17, 0x1, P0 ;  /* 0x000000110c897211 */ /* 0x000fc400000f0eff */
[----:B------:R-:W-:Y:S02]  /*16b0*/  CS2R R90, SRZ ;  /* 0x00000000005a7805 */ /* 0x000fe4000001ff00 */
[----:B------:R-:W-:Y:S02]  /*16c0*/  LEA R128, P0, R5, R26, 0x1 ;  /* 0x0000001a05807211 */ /* 0x000fe400078008ff */
[----:B------:R-:W-:Y:S02]  /*16d0*/  CS2R R92, SRZ ;  /* 0x00000000005c7805 */ /* 0x000fe4000001ff00 */
[-C--:B------:R-:W-:Y:S01]  /*16e0*/  LEA.HI.X.SX32 R127, R3, R138.reuse, 0x1, P1 ;  /* 0x0000008a037f7211 */ /* 0x080fe200008f0eff */
[----:B------:R-:W-:Y:S01]  /*16f0*/  IMAD R3, R28, 0x2, R4 ;  /* 0x000000021c037824 */ /* 0x000fe200078e0204 */
[----:B------:R-:W-:Y:S02]  /*1700*/  LEA.HI.X.SX32 R129, R5, R138, 0x1, P0 ;  /* 0x0000008a05817211 */ /* 0x000fe400000f0eff */
[----:B------:R-:W-:-:S02]  /*1710*/  CS2R R94, SRZ ;  /* 0x00000000005e7805 */ /* 0x000fc4000001ff00 */
[----:B------:R-:W-:Y:S01]  /*1720*/  LEA.HI.X.SX32 R133, R6, R17, 0x1, P2 ;  /* 0x0000001106857211 */ /* 0x000fe200010f0eff */
[C---:B------:R-:W-:Y:S01]  /*1730*/  IMAD R5, R28.reuse, 0x2, R3 ;  /* 0x000000021c057824 */ /* 0x040fe200078e0203 */
[-C--:B------:R-:W-:Y:S02]  /*1740*/  LEA R124, P2, R7, R26.reuse, 0x1 ;  /* 0x0000001a077c7211 */ /* 0x080fe400078408ff */
[----:B------:R-:W-:Y:S02]  /*1750*/  CS2R R96, SRZ ;  /* 0x0000000000607805 */ /* 0x000fe4000001ff00 */
[----:B------:R-:W-:Y:S01]  /*1760*/  LEA R122, P0, R9, R26, 0x1 ;  /* 0x0000001a097a7211 */ /* 0x000fe200078008ff */
[----:B------:R-:W-:Y:S01]  /*1770*/  IMAD R6, R28, 0x2, R5 ;  /* 0x000000021c067824 */ /* 0x000fe200078e0205 */
[----:B------:R-:W-:Y:S02]  /*1780*/  LEA.HI.X.SX32 R125, R7, R138, 0x1, P2 ;  /* 0x0000008a077d7211 */ /* 0x000fe400010f0eff */
[----:B------:R-:W-:-:S02]  /*1790*/  CS2R R98, SRZ ;  /* 0x0000000000627805 */ /* 0x000fc4000001ff00 */
[-C--:B------:R-:W-:Y:S01]  /*17a0*/  LEA R120, P1, R11, R26.reuse, 0x1 ;  /* 0x0000001a0b787211 */ /* 0x080fe200078208ff */
[C---:B------:R-:W-:Y:S01]  /*17b0*/  IMAD R7, R28.reuse, 0x2, R6 ;  /* 0x000000021c077824 */ /* 0x040fe200078e0206 */
[----:B------:R-:W-:Y:S02]  /*17c0*/  LEA R22, P2, R13, R26, 0x1 ;  /* 0x0000001a0d167211 */ /* 0x000fe400078408ff */
[----:B------:R-:W-:Y:S02]  /*17d0*/  CS2R R100, SRZ ;  /* 0x0000000000647805 */ /* 0x000fe4000001ff00 */
[----:B------:R-:W-:Y:S01]  /*17e0*/  LEA.HI.X.SX32 R123, R9, R138, 0x1, P0 ;  /* 0x0000008a097b7211 */ /* 0x000fe200000f0eff */
[----:B------:R-:W-:Y:S01]  /*17f0*/  IMAD R24, R28, 0x2, R7 ;  /* 0x000000021c187824 */ /* 0x000fe200078e0207 */
[----:B------:R-:W-:Y:S02]  /*1800*/  LEA R20, P0, R15, R26, 0x1 ;  /* 0x0000001a0f147211 */ /* 0x000fe400078008ff */
[----:B------:R-:W-:-:S02]  /*1810*/  CS2R R102, SRZ ;  /* 0x0000000000667805 */ /* 0x000fc4000001ff00 */
[-C--:B------:R-:W-:Y:S01]  /*1820*/  LEA.HI.X.SX32 R121, R11, R138.reuse, 0x1, P1 ;  /* 0x0000008a0b797211 */ /* 0x080fe200008f0eff */
[----:B------:R-:W-:Y:S01]  /*1830*/  IMAD R25, R28, 0x2, R24 ;  /* 0x000000021c197824 */ /* 0x000fe200078e0218 */
[----:B------:R-:W-:Y:S01]  /*1840*/  LEA.HI.X.SX32 R23, R13, R138, 0x1, P2 ;  /* 0x0000008a0d177211 */ /* 0x000fe200010f0eff */
[----:B------:R-:W-:Y:S01]  /*1850*/  UMOV UR34, UR14 ;  /* 0x0000000e00227c82 */ /* 0x000fe20008000000 */
[-C--:B------:R-:W-:Y:S01]  /*1860*/  LEA R18, P1, R2, R26.reuse, 0x1 ;  /* 0x0000001a02127211 */ /* 0x080fe200078208ff */
[----:B------:R-:W-:Y:S01]  /*1870*/  UMOV UR35, UR15 ;  /* 0x0000000f00237c82 */ /* 0x000fe20008000000 */
[----:B------:R-:W-:Y:S01]  /*1880*/  LEA R16, P2, R4, R26, 0x1 ;  /* 0x0000001a04107211 */ /* 0x000fe200078408ff */
[----:B------:R-:W-:Y:S01]  /*1890*/  UIADD3.64 UR10, UR6, -UR10, URZ ;  /* 0x8000000a060a7297 */ /* 0x000fe2000fffe03f */
[----:B------:R-:W-:Y:S01]  /*18a0*/  LEA.HI.X.SX32 R21, R15, R138, 0x1, P0 ;  /* 0x0000008a0f157211 */ /* 0x000fe200000f0eff */
[----:B------:R-:W-:Y:S01]  /*18b0*/  UMOV UR4, URZ ;  /* 0x0000003f00047c82 */ /* 0x000fe20008000000 */
[----:B------:R-:W-:Y:S01]  /*18c0*/  LEA R14, P0, R3, R26, 0x1 ;  /* 0x0000001a030e7211 */ /* 0x000fe200078008ff */
[----:B------:R-:W-:Y:S01]  /*18d0*/  UIADD3.64 UR24, UR8, 0x80, URZ ;  /* 0x0000008008187897 */ /* 0x000fe2000fffe03f */
[-C--:B------:R-:W-:Y:S01]  /*18e0*/  LEA.HI.X.SX32 R19, R2, R138.reuse, 0x1, P1 ;  /* 0x0000008a02137211 */ /* 0x080fe200008f0eff */
[----:B------:R-:W-:Y:S01]  /*18f0*/  UIADD3.64 UR28, UR8, 0x100, URZ ;  /* 0x00000100081c7897 */ /* 0x000fe2000fffe03f */
[----:B------:R-:W-:Y:S01]  /*1900*/  LEA.HI.X.SX32 R17, R4, R138, 0x1, P2 ;  /* 0x0000008a04117211 */ /* 0x000fe200010f0eff */
[----:B------:R-:W-:Y:S01]  /*1910*/  UIADD3.64 UR22, UR34, 0x2, URZ ;  /* 0x0000000222167897 */ /* 0x000fe2000fffe03f */
[-C--:B------:R-:W-:Y:S01]  /*1920*/  LEA R12, P1, R5, R26.reuse, 0x1 ;  /* 0x0000001a050c7211 */ /* 0x080fe200078208ff */
[----:B------:R-:W-:Y:S01]  /*1930*/  UIADD3.64 UR14, UR34, 0x4, URZ ;  /* 0x00000004220e7897 */ /* 0x000fe2000fffe03f */
[----:B------:R-:W-:Y:S01]  /*1940*/  LEA R10, P2, R6, R26, 0x1 ;  /* 0x0000001a060a7211 */ /* 0x000fe200078408ff */
[----:B------:R-:W-:Y:S01]  /*1950*/  ULDC UR32, c[0x0][0x238] ;  /* 0x00008e0000207ab9 */ /* 0x000fe20000000800 */
[-C--:B------:R-:W-:Y:S01]  /*1960*/  LEA.HI.X.SX32 R15, R3, R138.reuse, 0x1, P0 ;  /* 0x0000008a030f7211 */ /* 0x080fe200000f0eff */
[----:B------:R-:W-:Y:S01]  /*1970*/  UMOV UR18, UR6 ;  /* 0x0000000600127c82 */ /* 0x000fe20008000000 */
[----:B------:R-:W-:Y:S01]  /*1980*/  LEA R3, R28, R25, 0x1 ;  /* 0x000000191c037211 */ /* 0x000fe200078e08ff */
[----:B------:R-:W-:Y:S01]  /*1990*/  UMOV UR19, 0x80000020 ;  /* 0x8000002000137882 */ /* 0x000fe20000000000 */
[-C--:B------:R-:W-:Y:S01]  /*19a0*/  LEA.HI.X.SX32 R13, R5, R138.reuse, 0x1, P1 ;  /* 0x0000008a050d7211 */ /* 0x080fe200008f0eff */
[----:B------:R-:W-:Y:S01]  /*19b0*/  UMOV UR7, 0x40000040 ;  /* 0x4000004000077882 */ /* 0x000fe20000000000 */
[----:B------:R-:W-:-:S02]  /*19c0*/  LEA.HI.X.SX32 R11, R6, R138, 0x1, P2 ;  /* 0x0000008a060b7211 */ /* 0x000fc400010f0eff */
[-C--:B------:R-:W-:Y:S02]  /*19d0*/  LEA R8, P0, R7, R26.reuse, 0x1 ;  /* 0x0000001a07087211 */ /* 0x080fe400078008ff */
[CC--:B------:R-:W-:Y:S02]  /*19e0*/  LEA R6, P1, R24.reuse, R26.reuse, 0x1 ;  /* 0x0000001a18067211 */ /* 0x0c0fe400078208ff */
[-C--:B------:R-:W-:Y:S02]  /*19f0*/  LEA R4, P2, R25, R26.reuse, 0x1 ;  /* 0x0000001a19047211 */ /* 0x080fe400078408ff */
[----:B------:R-:W-:Y:S02]  /*1a00*/  LEA R2, P3, R3, R26, 0x1 ;  /* 0x0000001a03027211 */ /* 0x000fe400078608ff */
[-C--:B------:R-:W-:Y:S02]  /*1a10*/  LEA.HI.X.SX32 R9, R7, R138.reuse, 0x1, P0 ;  /* 0x0000008a07097211 */ /* 0x080fe400000f0eff */
[----:B------:R-:W-:-:S02]  /*1a20*/  LEA.HI.X.SX32 R7, R24, R138, 0x1, P1 ;  /* 0x0000008a18077211 */ /* 0x000fc400008f0eff */
[-C--:B------:R-:W-:Y:S02]  /*1a30*/  LEA.HI.X.SX32 R5, R25, R138.reuse, 0x1, P2 ;  /* 0x0000008a19057211 */ /* 0x080fe400010f0eff */
[----:B------:R-:W-:Y:S02]  /*1a40*/  LEA.HI.X.SX32 R3, R3, R138, 0x1, P3 ;  /* 0x0000008a03037211 */ /* 0x000fe400018f0eff */
[C---:B------:R-:W-:Y:S02]  /*1a50*/  LOP3.LUT R177, R172.reuse, 0x48, RZ, 0xfc, !PT ;  /* 0x00000048acb17812 */ /* 0x040fe400078efcff */
[C---:B------:R-:W-:Y:S02]  /*1a60*/  LOP3.LUT R176, R172.reuse, 0x40, RZ, 0xfc, !PT ;  /* 0x00000040acb07812 */ /* 0x040fe400078efcff */
[----:B------:R-:W-:Y:S02]  /*1a70*/  LOP3.LUT R175, R172, 0x8, RZ, 0xfc, !PT ;  /* 0x00000008acaf7812 */ /* 0x000fe400078efcff */
[----:B------:R-:W-:-:S02]  /*1a80*/  LOP3.LUT R174, R178, 0x20, RZ, 0x3c, !PT ;  /* 0x00000020b2ae7812 */ /* 0x000fc400078e3cff */
[C---:B------:R-:W-:Y:S02]  /*1a90*/  LOP3.LUT R140, R178.reuse, 0x40, RZ, 0x3c, !PT ;  /* 0x00000040b28c7812 */ /* 0x040fe400078e3cff */
[----:B------:R-:W-:-:S07]  /*1aa0*/  LOP3.LUT R138, R178, 0x60, RZ, 0x3c, !PT ;  /* 0x00000060b28a7812 */ /* 0x000fce00078e3cff */
.L_x_1:
[----:B------:R-:W-:-:S04]  /*1ab0*/  IMAD.WIDE R24, R179, 0x2, R142 ;  /* 0x00000002b3187825 */ /* 0x000fc800078e028e */
[C---:B------:R-:W-:Y:S01]  /*1ac0*/  IMAD.WIDE R26, R179.reuse, 0x2, R144 ;  /* 0x00000002b31a7825 */ /* 0x040fe200078e0290 */
[----:B------:R0:W2:Y:S03]  /*1ad0*/  LDG.E.U16 R45, desc[UR20][R24.64] ;  /* 0x00000014182d7981 */ /* 0x0000a6000c1e1500 */
[C---:B------:R-:W-:Y:S01]  /*1ae0*/  IMAD.WIDE R28, R179.reuse, 0x2, R146 ;  /* 0x00000002b31c7825 */ /* 0x040fe200078e0292 */
[----:B------:R1:W3:Y:S03]  /*1af0*/  LDG.E.U16 R47, desc[UR20][R26.64] ;  /* 0x000000141a2f7981 */ /* 0x0002e6000c1e1500 */
[C---:B------:R-:W-:Y:S01]  /*1b00*/  IMAD.WIDE R30, R179.reuse, 0x2, R148 ;  /* 0x00000002b31e7825 */ /* 0x040fe200078e0294 */
[----:B------:R4:W5:Y:S03]  /*1b10*/  LDG.E.U16 R49, desc[UR20][R28.64] ;  /* 0x000000141c317981 */ /* 0x000966000c1e1500 */
[C---:B------:R-:W-:Y:S01]  /*1b20*/  IMAD.WIDE R32, R179.reuse, 0x2, R150 ;  /* 0x00000002b3207825 */ /* 0x040fe200078e0296 */
[----:B------:R4:W3:Y:S03]  /*1b30*/  LDG.E.U16 R189, desc[UR20][R30.64] ;  /* 0x000000141ebd7981 */ /* 0x0008e6000c1e1500 */
[C---:B------:R-:W-:Y:S01]  /*1b40*/  IMAD.WIDE R34, R179.reuse, 0x2, R152 ;  /* 0x00000002b3227825 */ /* 0x040fe200078e0298 */
[----:B------:R4:W3:Y:S03]  /*1b50*/  LDG.E.U16 R51, desc[UR20][R32.64] ;  /* 0x0000001420337981 */ /* 0x0008e6000c1e1500 */
[C---:B0-----:R-:W-:Y:S01]  /*1b60*/  IMAD.WIDE R24, R179.reuse, 0x2, R154 ;  /* 0x00000002b3187825 */ /* 0x041fe200078e029a */
[----:B------:R0:W3:Y:S03]  /*1b70*/  LDG.E.U16 R191, desc[UR20][R34.64] ;  /* 0x0000001422bf7981 */ /* 0x0000e6000c1e1500 */
[----:B------:R-:W-:-:S02]  /*1b80*/  IMAD.WIDE R36, R179, 0x2, R158 ;  /* 0x00000002b3247825 */ /* 0x000fc400078e029e */
[----:B------:R-:W3:Y:S02]  /*1b90*/  LDG.E.U16 R25, desc[UR20][R24.64] ;  /* 0x0000001418197981 */ /* 0x000ee4000c1e1500 */
[C---:B------:R-:W-:Y:S02]  /*1ba0*/  IMAD.WIDE R38, R179.reuse, 0x2, R162 ;  /* 0x00000002b3267825 */ /* 0x040fe400078e02a2 */
[----:B------:R-:W3:Y:S02]  /*1bb0*/  LDG.E.U16 R37, desc[UR20][R36.64] ;  /* 0x0000001424257981 */ /* 0x000ee4000c1e1500 */
[C---:B------:R-:W-:Y:S02]  /*1bc0*/  IMAD.WIDE R40, R179.reuse, 0x2, R136 ;  /* 0x00000002b3287825 */ /* 0x040fe400078e0288 */
[----:B------:R-:W3:Y:S02]  /*1bd0*/  LDG.E.U16 R39, desc[UR20][R38.64] ;  /* 0x0000001426277981 */ /* 0x000ee4000c1e1500 */
[----:B------:R-:W-:-:S02]  /*1be0*/  IMAD.WIDE R42, R179, 0x2, R132 ;  /* 0x00000002b32a7825 */ /* 0x000fc400078e0284 */
[----:B------:R-:W3:Y:S02]  /*1bf0*/  LDG.E.U16 R41, desc[UR20][R40.64] ;  /* 0x0000001428297981 */ /* 0x000ee4000c1e1500 */
[C---:B-1----:R-:W-:Y:S02]  /*1c00*/  IMAD.WIDE R26, R179.reuse, 0x2, R156 ;  /* 0x00000002b31a7825 */ /* 0x042fe400078e029c */
[----:B------:R-:W3:Y:S02]  /*1c10*/  LDG.E.U16 R43, desc[UR20][R42.64] ;  /* 0x000000142a2b7981 */ /* 0x000ee4000c1e1500 */
[C---:B----4-:R-:W-:Y:S02]  /*1c20*/  IMAD.WIDE R28, R179.reuse, 0x2, R160 ;  /* 0x00000002b31c7825 */ /* 0x050fe400078e02a0 */
[----:B------:R-:W4:Y:S02]  /*1c30*/  LDG.E.U16 R193, desc[UR20][R26.64] ;  /* 0x000000141ac17981 */ /* 0x000f24000c1e1500 */
[----:B------:R-:W-:-:S02]  /*1c40*/  IMAD.WIDE R30, R179, 0x2, R164 ;  /* 0x00000002b31e7825 */ /* 0x000fc400078e02a4 */
[----:B------:R-:W4:Y:S02]  /*1c50*/  LDG.E.U16 R195, desc[UR20][R28.64] ;  /* 0x000000141cc37981 */ /* 0x000f24000c1e1500 */
[C---:B------:R-:W-:Y:S02]  /*1c60*/  IMAD.WIDE R32, R179.reuse, 0x2, R134 ;  /* 0x00000002b3207825 */ /* 0x040fe400078e0286 */
[----:B------:R-:W4:Y:S02]  /*1c70*/  LDG.E.U16 R197, desc[UR20][R30.64] ;  /* 0x000000141ec57981 */ /* 0x000f24000c1e1500 */
[----:B0-----:R-:W-:Y:S02]  /*1c80*/  IMAD.WIDE R34, R179, 0x2, R130 ;  /* 0x00000002b3227825 */ /* 0x001fe400078e0282 */
[----:B------:R-:W4:Y:S04]  /*1c90*/  LDG.E.U16 R199, desc[UR20][R32.64] ;  /* 0x0000001420c77981 */ /* 0x000f28000c1e1500 */
[----:B------:R-:W4:Y:S01]  /*1ca0*/  LDG.E.U16 R201, desc[UR20][R34.64] ;  /* 0x0000001422c97981 */ /* 0x000f22000c1e1500 */
[----:B------:R-:W-:Y:S06]  /*1cb0*/  BAR.SYNC.DEFER_BLOCKING 0x0 ;  /* 0x0000000000007b1d */ /* 0x000fec0000010000 */
[----:B------:R-:W-:Y:S01]  /*1cc0*/  UMOV UR17, 0x40000040 ;  /* 0x4000004000117882 */ /* 0x000fe20000000000 */
[----:B------:R-:W-:Y:S01]  /*1cd0*/  UMOV UR26, UR18 ;  /* 0x00000012001a7c82 */ /* 0x000fe20008000000 */
[----:B------:R-:W-:Y:S01]  /*1ce0*/  UMOV UR27, UR19 ;  /* 0x00000013001b7c82 */ /* 0x000fe20008000000 */
[----:B------:R-:W-:Y:S01]  /*1cf0*/  UMOV UR30, UR10 ;  /* 0x0000000a001e7c82 */ /* 0x000fe20008000000 */
[----:B------:R-:W-:Y:S01]  /*1d00*/  UMOV UR31, UR11 ;  /* 0x0000000b001f7c82 */ /* 0x000fe20008000000 */
[----:B--2---:R-:W-:Y:S04]  /*1d10*/  STS.U16 [R178+UR13+0x2000], R45 ;  /* 0x0020002db2007988 */ /* 0x004fe8000800040d */
[----:B-----5:R-:W-:Y:S04]  /*1d20*/  STS.U16 [R178+UR13+0x2200], R49 ;  /* 0x00220031b2007988 */ /* 0x020fe8000800040d */
[----:B---3--:R-:W-:Y:S04]  /*1d30*/  STS.U16 [R178+UR13+0x2400], R51 ;  /* 0x00240033b2007988 */ /* 0x008fe8000800040d */
[----:B------:R-:W-:Y:S04]  /*1d40*/  STS.U16 [R178+UR13+0x2600], R25 ;  /* 0x00260019b2007988 */ /* 0x000fe8000800040d */
[----:B------:R-:W-:Y:S04]  /*1d50*/  STS.U16 [R178+UR13+0x2800], R37 ;  /* 0x00280025b2007988 */ /* 0x000fe8000800040d */
[----:B------:R-:W-:Y:S04]  /*1d60*/  STS.U16 [R178+UR13+0x2a00], R39 ;  /* 0x002a0027b2007988 */ /* 0x000fe8000800040d */
[----:B------:R-:W-:Y:S04]  /*1d70*/  STS.U16 [R178+UR13+0x2c00], R41 ;  /* 0x002c0029b2007988 */ /* 0x000fe8000800040d */
[----:B------:R-:W-:Y:S04]  /*1d80*/  STS.U16 [R178+UR13+0x2e00], R43 ;  /* 0x002e002bb2007988 */ /* 0x000fe8000800040d */
[----:B------:R0:W-:Y:S04]  /*1d90*/  STS.U16 [R174+UR13+0x2100], R47 ;  /* 0x0021002fae007988 */ /* 0x0001e8000800040d */
[----:B------:R-:W-:Y:S04]  /*1da0*/  STS.U16 [R174+UR13+0x2300], R189 ;  /* 0x002300bdae007988 */ /* 0x000fe8000800040d */
[----:B------:R-:W-:Y:S04]  /*1db0*/  STS.U16 [R174+UR13+0x2500], R191 ;  /* 0x002500bfae007988 */ /* 0x000fe8000800040d */
[----:B----4-:R1:W-:Y:S04]  /*1dc0*/  STS.U16 [R174+UR13+0x2700], R193 ;  /* 0x002700c1ae007988 */ /* 0x0103e8000800040d */
[----:B------:R-:W-:Y:S04]  /*1dd0*/  STS.U16 [R174+UR13+0x2900], R195 ;  /* 0x002900c3ae007988 */ /* 0x000fe8000800040d */
[----:B------:R-:W-:Y:S04]  /*1de0*/  STS.U16 [R174+UR13+0x2b00], R197 ;  /* 0x002b00c5ae007988 */ /* 0x000fe8000800040d */
[----:B------:R2:W-:Y:S04]  /*1df0*/  STS.U16 [R174+UR13+0x2d00], R199 ;  /* 0x002d00c7ae007988 */ /* 0x0005e8000800040d */
[----:B------:R3:W-:Y:S01]  /*1e00*/  STS.U16 [R174+UR13+0x2f00], R201 ;  /* 0x002f00c9ae007988 */ /* 0x0007e2000800040d */
[----:B------:R4:W-:Y:S06]  /*1e10*/  MEMBAR.ALL.CTA ;  /* 0x0000000000007992 */ /* 0x0009ec0000008000 */
[----:B----4-:R-:W4:Y:S02]  /*1e20*/  FENCE.VIEW.ASYNC.S ;  /* 0x00000000000073c6 */ /* 0x010f240000000000 */
[----:B----4-:R-:W-:Y:S06]  /*1e30*/  BAR.SYNC.DEFER_BLOCKING 0x0 ;  /* 0x0000000000007b1d */ /* 0x010fec0000010000 */
[----:B0-----:R-:W-:-:S06]  /*1e40*/  WARPGROUP.ARRIVE ;  /* 0x00000000000079c5 */ /* 0x001fcc0000000000 */
[----:B------:R-:W-:Y:S04]  /*1e50*/  HGMMA.64x64x16.F32.BF16 R56, gdesc[UR16].tnspA, RZ, !UPT ;  /* 0x20e00000103879f0 */ /* 0x000fe8000c7018ff */
[----:B------:R-:W-:Y:S04]  /*1e60*/  HGMMA.64x64x16.F32.BF16 R56, gdesc[UR8].tnspA, R56 ;  /* 0x20e00000083879f0 */ /* 0x000fe80008701838 */
[----:B------:R-:W-:Y:S01]  /*1e70*/  HGMMA.64x64x16.F32.BF16 R24, gdesc[UR24].tnspA, RZ, !UPT ;  /* 0x20e00000181879f0 */ /* 0x000fe2000c7018ff */
[----:B------:R-:W-:-:S04]  /*1e80*/  LOP3.LUT R225, R171, 0x6, RZ, 0xc0, !PT ;  /* 0x00000006abe17812 */ /* 0x000fc800078ec0ff */
[----:B------:R-:W-:-:S04]  /*1e90*/  IADD3 R225, P1, R225, UR4, RZ ;  /* 0x00000004e1e17c10 */ /* 0x000fc8000ff3e0ff */
[C---:B------:R-:W-:Y:S01]  /*1ea0*/  IADD3 R192, P3, R225.reuse, 0x10, RZ ;  /* 0x00000010e1c07810 */ /* 0x040fe20007f7e0ff */
[----:B------:R-:W-:Y:S01]  /*1eb0*/  IMAD.X R198, RZ, RZ, UR5, P1 ;  /* 0x00000005ffc67e24 */ /* 0x000fe200088e06ff */
[----:B------:R-:W-:Y:S04]  /*1ec0*/  HGMMA.64x64x16.F32.BF16 R24, gdesc[UR28].tnspA, R24, gsb0 ;  /* 0x20e000001c1879f0 */ /* 0x000fe80008001818 */
[----:B-1----:R-:W-:Y:S02]  /*1ed0*/  IADD3.X R193, RZ, R198, RZ, P3, !PT ;  /* 0x000000c6ffc17210 */ /* 0x002fe40001ffe4ff */
[----:B------:R-:W-:-:S05]  /*1ee0*/  IADD3 R231, P3, R225, 0x19, RZ ;  /* 0x00000019e1e77810 */ /* 0x000fca0007f7e0ff */
[----:B--2---:R-:W-:Y:S01]  /*1ef0*/  IMAD.X R199, RZ, RZ, R198, P3 ;  /* 0x000000ffffc77224 */ /* 0x004fe200018e06c6 */
[----:B------:R-:W-:-:S04]  /*1f00*/  ISETP.GT.U32.AND P3, PT, R231, R172, PT ;  /* 0x000000ace700720c */ /* 0x000fc80003f64070 */
[----:B------:R-:W-:Y:S02]  /*1f10*/  ISETP.GT.U32.AND.EX P3, PT, R199, RZ, PT, P3 ;  /* 0x000000ffc700720c */ /* 0x000fe40003f64130 */
[CC--:B------:R-:W-:Y:S02]  /*1f20*/  ISETP.GT.U32.AND P2, PT, R225.reuse, R172.reuse, PT ;  /* 0x000000ace100720c */ /* 0x0c0fe40003f44070 */
[CC--:B------:R-:W-:Y:S02]  /*1f30*/  ISETP.GE.U32.AND P0, PT, R225.reuse, R172.reuse, PT ;  /* 0x000000ace100720c */ /* 0x0c0fe40003f06070 */
[----:B------:R-:W-:Y:S02]  /*1f40*/  IADD3 R191, P1, R225, 0x9, RZ ;  /* 0x00000009e1bf7810 */ /* 0x000fe40007f3e0ff */
[C---:B------:R-:W-:Y:S02]  /*1f50*/  ISETP.GT.U32.AND.EX P2, PT, R198.reuse, RZ, PT, P2 ;  /* 0x000000ffc600720c */ /* 0x040fe40003f44120 */
[----:B------:R-:W-:Y:S01]  /*1f60*/  ISETP.GE.U32.AND.EX P0, PT, R198, RZ, PT, P0 ;  /* 0x000000ffc600720c */ /* 0x000fe20003f06100 */
[----:B------:R-:W-:Y:S01]  /*1f70*/  IMAD.X R197, RZ, RZ, R198, P1 ;  /* 0x000000ffffc57224 */ /* 0x000fe200008e06c6 */
[----:B------:R-:W-:-:S02]  /*1f80*/  ISETP.GT.U32.AND P6, PT, R191, R172, PT ;  /* 0x000000acbf00720c */ /* 0x000fc40003fc4070 */
[----:B------:R-:W-:Y:S02]  /*1f90*/  IADD3 R189, P4, R225, 0x11, RZ ;  /* 0x00000011e1bd7810 */ /* 0x000fe40007f9e0ff */
[-C--:B------:R-:W-:Y:S02]  /*1fa0*/  ISETP.GT.U32.AND P1, PT, R192, R172.reuse, PT ;  /* 0x000000acc000720c */ /* 0x080fe40003f24070 */
[----:B------:R-:W-:Y:S01]  /*1fb0*/  ISETP.GT.U32.AND.EX P6, PT, R197, RZ, PT, P6 ;  /* 0x000000ffc500720c */ /* 0x000fe20003fc4160 */
[--C-:B------:R-:W-:Y:S01]  /*1fc0*/  IMAD.X R195, RZ, RZ, R198.reuse, P4 ;  /* 0x000000ffffc37224 */ /* 0x100fe200020e06c6 */
[----:B------:R-:W-:Y:S02]  /*1fd0*/  IADD3 R226, P5, R225, 0x18, RZ ;  /* 0x00000018e1e27810 */ /* 0x000fe40007fbe0ff */
[----:B------:R-:W-:Y:S02]  /*1fe0*/  ISETP.GT.U32.AND.EX P1, PT, R193, RZ, PT, P1 ;  /* 0x000000ffc100720c */ /* 0x000fe40003f24110 */
[-C--:B------:R-:W-:Y:S01]  /*1ff0*/  ISETP.GT.U32.AND P4, PT, R189, R172.reuse, PT ;  /* 0x000000acbd00720c */ /* 0x080fe20003f84070 */
[----:B------:R-:W-:Y:S01]  /*2000*/  IMAD.X R200, RZ, RZ, R198, P5 ;  /* 0x000000ffffc87224 */ /* 0x000fe200028e06c6 */
[----:B------:R-:W-:-:S02]  /*2010*/  ISETP.GT.U32.AND P5, PT, R226, R172, PT ;  /* 0x000000ace200720c */ /* 0x000fc40003fa4070 */
[----:B------:R-:W-:Y:S02]  /*2020*/  ISETP.GT.U32.AND.EX P4, PT, R195, RZ, PT, P4 ;  /* 0x000000ffc300720c */ /* 0x000fe40003f84140 */
[----:B------:R-:W-:Y:S01]  /*2030*/  ISETP.GT.U32.AND.EX P5, PT, R200, RZ, PT, P5 ;  /* 0x000000ffc800720c */ /* 0x000fe20003fa4150 */
[----:B------:R-:W-:Y:S02]  /*2040*/  WARPGROUP.DEPBAR.LE gsb0, 0x0 ;  /* 0x00008000000079c5 */ /* 0x000fe40000010000 */
[----:B------:R-:W-:Y:S01]  /*2050*/  FMUL R220, R69, UR32 ;  /* 0x0000002045dc7c20 */ /* 0x000fe20008400000 */
[----:B------:R-:W-:-:S04]  /*2060*/  FMUL R224, R65, UR32 ;  /* 0x0000002041e07c20 */ /* 0x000fc80008400000 */
[----:B------:R-:W-:Y:S02]  /*2070*/  FSEL R220, R220, -INF , !P3 ;  /* 0xff800000dcdc7808 */ /* 0x000fe40005800000 */
[----:B------:R-:W-:Y:S01]  /*2080*/  IADD3 R65, P3, R225, 0x8, RZ ;  /* 0x00000008e1417810 */ /* 0x000fe20007f7e0ff */
[----:B------:R-:W-:Y:S01]  /*2090*/  FMUL R228, R56, UR32 ;  /* 0x0000002038e47c20 */ /* 0x000fe20008400000 */
[----:B------:R-:W-:Y:S02]  /*20a0*/  FMUL R57, R57, UR32 ;  /* 0x0000002039397c20 */ /* 0x000fe40008400000 */
[----:B------:R-:W-:Y:S02]  /*20b0*/  IADD3.X R203, RZ, R198, RZ, P3, !PT ;  /* 0x000000c6ffcb7210 */ /* 0x000fe40001ffe4ff */
[----:B------:R-:W-:Y:S01]  /*20c0*/  ISETP.GT.U32.AND P3, PT, R65, R172, PT ;  /* 0x000000ac4100720c */ /* 0x000fe20003f64070 */
[----:B------:R-:W-:Y:S01]  /*20d0*/  FMUL R56, R60, UR32 ;  /* 0x000000203c387c20 */ /* 0x000fe20008400000 */
[----:B------:R-:W-:-:S02]  /*20e0*/  FSEL R228, R228, -INF , !P2 ;  /* 0xff800000e4e47808 */ /* 0x000fc40005000000 */
[----:B------:R-:W-:Y:S02]  /*20f0*/  ISETP.GT.U32.AND.EX P3, PT, R203, RZ, PT, P3 ;  /* 0x000000ffcb00720c */ /* 0x000fe40003f64130 */
[----:B------:R-:W-:Y:S01]  /*2100*/  FSEL R57, R57, -INF , !P0 ;  /* 0xff80000039397808 */ /* 0x000fe20004000000 */
[----:B------:R-:W-:Y:S01]  /*2110*/  FMUL R232, R61, UR32 ;  /* 0x000000203de87c20 */ /* 0x000fe20008400000 */
[----:B------:R-:W-:Y:S02]  /*2120*/  FSEL R56, R56, -INF , !P3 ;  /* 0xff80000038387808 */ /* 0x000fe40005800000 */
[----:B------:R-:W-:Y:S01]  /*2130*/  FMNMX R205, R228, R57, !PT ;  /* 0x00000039e4cd7209 */ /* 0x000fe20007800000 */
[----:B------:R-:W-:Y:S01]  /*2140*/  FMUL R230, R64, UR32 ;  /* 0x0000002040e67c20 */ /* 0x000fe20008400000 */
[----:B------:R-:W-:Y:S02]  /*2150*/  FSEL R232, R232, -INF , !P6 ;  /* 0xff800000e8e87808 */ /* 0x000fe40007000000 */
[----:B------:R-:W-:-:S02]  /*2160*/  FMNMX R205, R56, R205, !PT ;  /* 0x000000cd38cd7209 */ /* 0x000fc40007800000 */
[----:B------:R-:W-:Y:S02]  /*2170*/  FSEL R230, R230, -INF , !P1 ;  /* 0xff800000e6e67808 */ /* 0x000fe40004800000 */
[----:B------:R-:W-:Y:S01]  /*2180*/  FMNMX R205, R232, R205, !PT ;  /* 0x000000cde8cd7209 */ /* 0x000fe20007800000 */
[----:B------:R-:W-:Y:S01]  /*2190*/  FMUL R222, R68, UR32 ;  /* 0x0000002044de7c20 */ /* 0x000fe20008400000 */
[C---:B------:R-:W-:Y:S02]  /*21a0*/  IADD3 R229, P6, R225.reuse, 0x20, RZ ;  /* 0x00000020e1e57810 */ /* 0x040fe40007fde0ff */
[----:B------:R-:W-:Y:S02]  /*21b0*/  IADD3 R61, P1, R225, 0x21, RZ ;  /* 0x00000021e13d7810 */ /* 0x000fe40007f3e0ff */
[----:B------:R-:W-:Y:S02]  /*21c0*/  FSEL R224, R224, -INF , !P4 ;  /* 0xff800000e0e07808 */ /* 0x000fe40006000000 */
[----:B------:R-:W-:-:S02]  /*21d0*/  FMNMX R205, R230, R205, !PT ;  /* 0x000000cde6cd7209 */ /* 0x000fc40007800000 */
[----:B------:R-:W-:Y:S01]  /*21e0*/  IADD3 R69, P4, R225, 0x28, RZ ;  /* 0x00000028e1457810 */ /* 0x000fe20007f9e0ff */
[--C-:B---3--:R-:W-:Y:S01]  /*21f0*/  IMAD.X R201, RZ, RZ, R198.reuse, P6 ;  /* 0x000000ffffc97224 */ /* 0x108fe200030e06c6 */
[----:B------:R-:W-:Y:S01]  /*2200*/  FSEL R222, R222, -INF , !P5 ;  /* 0xff800000dede7808 */ /* 0x000fe20006800000 */
[--C-:B------:R-:W-:Y:S01]  /*2210*/  IMAD.X R202, RZ, RZ, R198.reuse, P1 ;  /* 0x000000ffffca7224 */ /* 0x100fe200008e06c6 */
[-C--:B------:R-:W-:Y:S02]  /*2220*/  ISETP.GT.U32.AND P1, PT, R229, R172.reuse, PT ;  /* 0x000000ace500720c */ /* 0x080fe40003f24070 */
[----:B------:R-:W-:Y:S01]  /*2230*/  FMNMX R205, R224, R205, !PT ;  /* 0x000000cde0cd7209 */ /* 0x000fe20007800000 */
[----:B------:R-:W-:Y:S02]  /*2240*/  IMAD.X R204, RZ, RZ, R198, P4 ;  /* 0x000000ffffcc7224 */ /* 0x000fe400020e06c6 */
[----:B------:R-:W-:Y:S01]  /*2250*/  FMUL R216, R72, UR32 ;  /* 0x0000002048d87c20 */ /* 0x000fe20008400000 */
[----:B------:R-:W-:-:S02]  /*2260*/  ISETP.GT.U32.AND P4, PT, R69, R172, PT ;  /* 0x000000ac4500720c */ /* 0x000fc40003f84070 */
[----:B------:R-:W-:Y:S02]  /*2270*/  ISETP.GT.U32.AND.EX P1, PT, R201, RZ, PT, P1 ;  /* 0x000000ffc900720c */ /* 0x000fe40003f24110 */
[----:B------:R-:W-:Y:S02]  /*2280*/  ISETP.GT.U32.AND P0, PT, R61, R172, PT ;  /* 0x000000ac3d00720c */ /* 0x000fe40003f04070 */
[----:B------:R-:W-:Y:S01]  /*2290*/  FMNMX R211, R222, R205, !PT ;  /* 0x000000cdded37209 */ /* 0x000fe20007800000 */
[----:B------:R-:W-:Y:S01]  /*22a0*/  FMUL R194, R76, UR32 ;  /* 0x000000204cc27c20 */ /* 0x000fe20008400000 */
[----:B------:R-:W-:Y:S01]  /*22b0*/  IADD3 R68, P5, R225, 0x29, RZ ;  /* 0x00000029e1447810 */ /* 0x000fe20007fbe0ff */
[----:B------:R-:W-:Y:S01]  /*22c0*/  FMUL R214, R73, UR32 ;  /* 0x0000002049d67c20 */ /* 0x000fe20008400000 */
[----:B------:R-:W-:Y:S02]  /*22d0*/  ISETP.GT.U32.AND.EX P4, PT, R204, RZ, PT, P4 ;  /* 0x000000ffcc00720c */ /* 0x000fe40003f84140 */
[----:B------:R-:W-:-:S02]  /*22e0*/  FSEL R216, R216, -INF , !P1 ;  /* 0xff800000d8d87808 */ /* 0x000fc40004800000 */
[----:B------:R-:W-:Y:S02]  /*22f0*/  ISETP.GT.U32.AND.EX P0, PT, R202, RZ, PT, P0 ;  /* 0x000000ffca00720c */ /* 0x000fe40003f04100 */
[----:B------:R-:W-:Y:S01]  /*2300*/  FMNMX R211, R220, R211, !PT ;  /* 0x000000d3dcd37209 */ /* 0x000fe20007800000 */
[----:B------:R-:W-:Y:S01]  /*2310*/  IMAD.X R207, RZ, RZ, R198, P5 ;  /* 0x000000ffffcf7224 */ /* 0x000fe200028e06c6 */
[----:B------:R-:W-:Y:S02]  /*2320*/  IADD3 R64, P6, R225, 0x30, RZ ;  /* 0x00000030e1407810 */ /* 0x000fe40007fde0ff */
[----:B------:R-:W-:Y:S02]  /*2330*/  FSEL R194, R194, -INF , !P4 ;  /* 0xff800000c2c27808 */ /* 0x000fe40006000000 */
[----:B------:R-:W-:Y:S02]  /*2340*/  FSEL R214, R214, -INF , !P0 ;  /* 0xff800000d6d67808 */ /* 0x000fe40004000000 */
[----:B------:R-:W-:-:S02]  /*2350*/  ISETP.GT.U32.AND P4, PT, R68, R172, PT ;  /* 0x000000ac4400720c */ /* 0x000fc40003f84070 */
[----:B------:R-:W-:Y:S01]  /*2360*/  FMNMX R211, R216, R211, !PT ;  /* 0x000000d3d8d37209 */ /* 0x000fe20007800000 */
[--C-:B------:R-:W-:Y:S01]  /*2370*/  IMAD.X R209, RZ, RZ, R198.reuse, P6 ;  /* 0x000000ffffd17224 */ /* 0x100fe200030e06c6 */
[----:B------:R-:W-:Y:S01]  /*2380*/  IADD3 R60, P3, R225, 0x31, RZ ;  /* 0x00000031e13c7810 */ /* 0x000fe20007f7e0ff */
[----:B------:R-:W-:Y:S01]  /*2390*/  FMUL R196, R77, UR32 ;  /* 0x000000204dc47c20 */ /* 0x000fe20008400000 */
[-C--:B------:R-:W-:Y:S02]  /*23a0*/  ISETP.GT.U32.AND P5, PT, R64, R172.reuse, PT ;  /* 0x000000ac4000720c */ /* 0x080fe40003fa4070 */
[----:B------:R-:W-:Y:S02]  /*23b0*/  ISETP.GT.U32.AND.EX P4, PT, R207, RZ, PT, P4 ;  /* 0x000000ffcf00720c */ /* 0x000fe40003f84140 */
[----:B------:R-:W-:Y:S01]  /*23c0*/  FMNMX R211, R214, R211, !PT ;  /* 0x000000d3d6d37209 */ /* 0x000fe20007800000 */
[----:B------:R-:W-:Y:S01]  /*23d0*/  IMAD.X R205, RZ, RZ, R198, P3 ;  /* 0x000000ffffcd7224 */ /* 0x000fe200018e06c6 */
[----:B------:R-:W-:Y:S01]  /*23e0*/  IADD3 R72, P1, R225, 0x38, RZ ;  /* 0x00000038e1487810 */ /* 0x000fe20007f3e0ff */
[----:B------:R-:W-:Y:S01]  /*23f0*/  FMUL R190, R80, UR32 ;  /* 0x0000002050be7c20 */ /* 0x000fe20008400000 */
[----:B------:R-:W-:-:S02]  /*2400*/  ISETP.GT.U32.AND P6, PT, R60, R172, PT ;  /* 0x000000ac3c00720c */ /* 0x000fc40003fc4070 */
[----:B------:R-:W-:Y:S02]  /*2410*/  ISETP.GT.U32.AND.EX P5, PT, R209, RZ, PT, P5 ;  /* 0x000000ffd100720c */ /* 0x000fe40003fa4150 */
[----:B------:R-:W-:Y:S02]  /*2420*/  FSEL R196, R196, -INF , !P4 ;  /* 0xff800000c4c47808 */ /* 0x000fe40006000000 */
[----:B------:R-:W-:Y:S01]  /*2430*/  FMNMX R211, R194, R211, !PT ;  /* 0x000000d3c2d37209 */ /* 0x000fe20007800000 */
[----:B------:R-:W-:Y:S02]  /*2440*/  IMAD.X R206, RZ, RZ, R198, P1 ;  /* 0x000000ffffce7224 */ /* 0x000fe400008e06c6 */
[----:B------:R-:W-:Y:S01]  /*2450*/  FMUL R81, R81, UR32 ;  /* 0x0000002051517c20 */ /* 0x000fe20008400000 */
[----:B------:R-:W-:Y:S02]  /*2460*/  IADD3 R73, P0, R225, 0x39, RZ ;  /* 0x00000039e1497810 */ /* 0x000fe40007f1e0ff */
[----:B------:R-:W-:-:S02]  /*2470*/  ISETP.GT.U32.AND P3, PT, R72, R172, PT ;  /* 0x000000ac4800720c */ /* 0x000fc40003f64070 */
[----:B------:R-:W-:Y:S02]  /*2480*/  ISETP.GT.U32.AND.EX P6, PT, R205, RZ, PT, P6 ;  /* 0x000000ffcd00720c */ /* 0x000fe40003fc4160 */
[----:B------:R-:W-:Y:S02]  /*2490*/  FSEL R190, R190, -INF , !P5 ;  /* 0xff800000bebe7808 */ /* 0x000fe40006800000 */
[----:B------:R-:W-:Y:S01]  /*24a0*/  FMNMX R211, R196, R211, !PT ;  /* 0x000000d3c4d37209 */ /* 0x000fe20007800000 */
[----:B------:R-:W-:Y:S01]  /*24b0*/  FMUL R76, R84, UR32 ;  /* 0x00000020544c7c20 */ /* 0x000fe20008400000 */
[----:B------:R-:W-:Y:S02]  /*24c0*/  ISETP.GT.U32.AND P1, PT, R73, R172, PT ;  /* 0x000000ac4900720c */ /* 0x000fe40003f24070 */
[----:B------:R-:W-:Y:S02]  /*24d0*/  IADD3.X R208, RZ, R198, RZ, P0, !PT ;  /* 0x000000c6ffd07210 */ /* 0x000fe400007fe4ff */
[----:B------:R-:W-:-:S02]  /*24e0*/  ISETP.GT.U32.AND.EX P3, PT, R206, RZ, PT, P3 ;  /* 0x000000ffce00720c */ /* 0x000fc40003f64130 */
[----:B------:R-:W-:Y:S02]  /*24f0*/  FSEL R84, R81, -INF , !P6 ;  /* 0xff80000051547808 */ /* 0x000fe40007000000 */
[----:B------:R-:W-:Y:S01]  /*2500*/  FMNMX R211, R190, R211, !PT ;  /* 0x000000d3bed37209 */ /* 0x000fe20007800000 */
[----:B------:R-:W-:Y:S01]  /*2510*/  FMUL R80, R85, UR32 ;  /* 0x0000002055507c20 */ /* 0x000fe20008400000 */
[----:B------:R-:W-:Y:S02]  /*2520*/  ISETP.GT.U32.AND.EX P1, PT, R208, RZ, PT, P1 ;  /* 0x000000ffd000720c */ /* 0x000fe40003f24110 */
[----:B------:R-:W-:Y:S02]  /*2530*/  FSEL R76, R76, -INF , !P3 ;  /* 0xff8000004c4c7808 */ /* 0x000fe40005800000 */
[----:B------:R-:W-:Y:S02]  /*2540*/  FMNMX R211, R84, R211, !PT ;  /* 0x000000d354d37209 */ /* 0x000fe40007800000 */
[----:B------:R-:W-:-:S02]  /*2550*/  FSEL R80, R80, -INF , !P1 ;  /* 0xff80000050507808 */ /* 0x000fc40004800000 */
[----:B------:R-:W-:-:S04]  /*2560*/  FMNMX R211, R76, R211, !PT ;  /* 0x000000d34cd37209 */ /* 0x000fc80007800000 */
[----:B------:R-:W-:-:S05]  /*2570*/  FMNMX R211, R80, R211, !PT ;  /* 0x000000d350d37209 */ /* 0x000fca0007800000 */
[----:B------:R-:W0:Y:S01]  /*2580*/  SHFL.BFLY PT, R210, R211, 0x2, 0x1f ;  /* 0x0c401f00d3d27f89 */ /* 0x000e2200000e0000 */
[C---:B------:R-:W-:Y:S02]  /*2590*/  ISETP.GT.U32.AND P5, PT, R191.reuse, R175, PT ;  /* 0x000000afbf00720c */ /* 0x040fe40003fa4070 */
[----:B------:R-:W-:Y:S01]  /*25a0*/  ISETP.GT.U32.AND P6, PT, R191, R176, PT ;  /* 0x000000b0bf00720c */ /* 0x000fe20003fc4070 */
[----:B------:R-:W-:Y:S01]  /*25b0*/  FMUL R63, R63, UR32 ;  /* 0x000000203f3f7c20 */ /* 0x000fe20008400000 */
[----:B------:R-:W-:Y:S01]  /*25c0*/  FMUL R77, R29, UR32 ;  /* 0x000000201d4d7c20 */ /* 0x000fe20008400000 */
[C---:B------:R-:W-:Y:S02]  /*25d0*/  ISETP.GT.U32.AND.EX P5, PT, R197.reuse, RZ, PT, P5 ;  /* 0x000000ffc500720c */ /* 0x040fe40003fa4150 */
[----:B------:R-:W-:Y:S01]  /*25e0*/  ISETP.GT.U32.AND.EX P6, PT, R197, RZ, PT, P6 ;  /* 0x000000ffc500720c */ /* 0x000fe20003fc4160 */
[----:B------:R-:W-:Y:S01]  /*25f0*/  FMUL R81, R31, UR32 ;  /* 0x000000201f517c20 */ /* 0x000fe20008400000 */
[----:B------:R-:W-:-:S02]  /*2600*/  FSEL R31, R63, -INF , !P5 ;  /* 0xff8000003f1f7808 */ /* 0x000fc40006800000 */
[----:B------:R-:W-:Y:S02]  /*2610*/  FSEL R77, R77, -INF , !P6 ;  /* 0xff8000004d4d7808 */ /* 0x000fe40007000000 */
[C---:B------:R-:W-:Y:S02]  /*2620*/  ISETP.GT.U32.AND P5, PT, R189.reuse, R175, PT ;  /* 0x000000afbd00720c */ /* 0x040fe40003fa4070 */
[-C--:B------:R-:W-:Y:S02]  /*2630*/  ISETP.GT.U32.AND P6, PT, R189, R176.reuse, PT ;  /* 0x000000b0bd00720c */ /* 0x080fe40003fc4070 */
[----:B------:R-:W-:Y:S01]  /*2640*/  ISETP.GT.U32.AND P1, PT, R191, R177, PT ;  /* 0x000000b1bf00720c */ /* 0x000fe20003f24070 */
[----:B------:R-:W-:Y:S01]  /*2650*/  FMUL R191, R33, UR32 ;  /* 0x0000002021bf7c20 */ /* 0x000fe20008400000 */
[C---:B------:R-:W-:Y:S02]  /*2660*/  ISETP.GT.U32.AND P0, PT, R192.reuse, R175, PT ;  /* 0x000000afc000720c */ /* 0x040fe40003f04070 */
[----:B------:R-:W-:-:S02]  /*2670*/  ISETP.GT.U32.AND P4, PT, R192, R176, PT ;  /* 0x000000b0c000720c */ /* 0x000fc40003f84070 */
[----:B------:R-:W-:Y:S01]  /*2680*/  ISETP.GT.U32.AND P3, PT, R192, R177, PT ;  /* 0x000000b1c000720c */ /* 0x000fe20003f64070 */
[----:B------:R-:W-:Y:S01]  /*2690*/  FMUL R192, R67, UR32 ;  /* 0x0000002043c07c20 */ /* 0x000fe20008400000 */
[C---:B------:R-:W-:Y:S02]  /*26a0*/  ISETP.GT.U32.AND.EX P5, PT, R195.reuse, RZ, PT, P5 ;  /* 0x000000ffc300720c */ /* 0x040fe40003fa4150 */
[----:B------:R-:W-:Y:S02]  /*26b0*/  ISETP.GT.U32.AND.EX P6, PT, R195, RZ, PT, P6 ;  /* 0x000000ffc300720c */ /* 0x000fe40003fc4160 */
[----:B------:R-:W-:Y:S02]  /*26c0*/  FSEL R192, R192, -INF , !P5 ;  /* 0xff800000c0c07808 */ /* 0x000fe40006800000 */
[----:B------:R-:W-:Y:S02]  /*26d0*/  FSEL R191, R191, -INF , !P6 ;  /* 0xff800000bfbf7808 */ /* 0x000fe40007000000 */
[----:B------:R-:W-:-:S02]  /*26e0*/  ISETP.GT.U32.AND P5, PT, R226, R175, PT ;  /* 0x000000afe200720c */ /* 0x000fc40003fa4070 */
[----:B------:R-:W-:Y:S02]  /*26f0*/  ISETP.GT.U32.AND P6, PT, R226, R176, PT ;  /* 0x000000b0e200720c */ /* 0x000fe40003fc4070 */
[----:B------:R-:W-:Y:S01]  /*2700*/  ISETP.GT.U32.AND.EX P1, PT, R197, RZ, PT, P1 ;  /* 0x000000ffc500720c */ /* 0x000fe20003f24110 */
[----:B------:R-:W-:Y:S01]  /*2710*/  FMUL R197, R70, UR32 ;  /* 0x0000002046c57c20 */ /* 0x000fe20008400000 */
[----:B0-----:R-:W-:Y:S01]  /*2720*/  FMNMX R29, R211, R210, !PT ;  /* 0x000000d2d31d7209 */ /* 0x001fe20007800000 */
[----:B------:R-:W-:Y:S01]  /*2730*/  FMUL R210, R36, UR32 ;  /* 0x0000002024d27c20 */ /* 0x000fe20008400000 */
[C---:B------:R-:W-:Y:S02]  /*2740*/  ISETP.GT.U32.AND.EX P5, PT, R200.reuse, RZ, PT, P5 ;  /* 0x000000ffc800720c */ /* 0x040fe40003fa4150 */
[----:B------:R-:W-:Y:S02]  /*2750*/  ISETP.GT.U32.AND.EX P6, PT, R200, RZ, PT, P6 ;  /* 0x000000ffc800720c */ /* 0x000fe40003fc4160 */
[----:B------:R-:W-:-:S02]  /*2760*/  FSEL R81, R81, -INF , !P1 ;  /* 0xff80000051517808 */ /* 0x000fc40004800000 */
[----:B------:R-:W-:Y:S02]  /*2770*/  ISETP.GT.U32.AND P1, PT, R189, R177, PT ;  /* 0x000000b1bd00720c */ /* 0x000fe40003f24070 */
[----:B------:R-:W-:Y:S02]  /*2780*/  FSEL R197, R197, -INF , !P5 ;  /* 0xff800000c5c57808 */ /* 0x000fe40006800000 */
[----:B------:R-:W-:Y:S02]  /*2790*/  FSEL R210, R210, -INF , !P6 ;  /* 0xff800000d2d27808 */ /* 0x000fe40007000000 */
[----:B------:R-:W-:Y:S02]  /*27a0*/  ISETP.GT.U32.AND P5, PT, R231, R176, PT ;  /* 0x000000b0e700720c */ /* 0x000fe40003fa4070 */
[----:B------:R-:W-:Y:S01]  /*27b0*/  ISETP.GT.U32.AND P6, PT, R229, R175, PT ;  /* 0x000000afe500720c */ /* 0x000fe20003fc4070 */
[----:B------:R-:W-:Y:S01]  /*27c0*/  FMUL R211, R37, UR32 ;  /* 0x0000002025d37c20 */ /* 0x000fe20008400000 */
[----:B------:R-:W-:Y:S01]  /*27d0*/  ISETP.GT.U32.AND.EX P1, PT, R195, RZ, PT, P1 ;  /* 0x000000ffc300720c */ /* 0x000fe20003f24110 */
[----:B------:R-:W-:Y:S01]  /*27e0*/  FMUL R195, R35, UR32 ;  /* 0x0000002023c37c20 */ /* 0x000fe20008400000 */
[----:B------:R-:W-:Y:S01]  /*27f0*/  FMUL R213, R74, UR32 ;  /* 0x000000204ad57c20 */ /* 0x000fe20008400000 */
[----:B------:R-:W-:-:S02]  /*2800*/  ISETP.GT.U32.AND.EX P5, PT, R199, RZ, PT, P5 ;  /* 0x000000ffc700720c */ /* 0x000fc40003fa4150 */
[----:B------:R-:W-:Y:S02]  /*2810*/  ISETP.GT.U32.AND.EX P6, PT, R201, RZ, PT, P6 ;  /* 0x000000ffc900720c */ /* 0x000fe40003fc4160 */
[----:B------:R-:W-:Y:S02]  /*2820*/  FSEL R195, R195, -INF , !P1 ;  /* 0xff800000c3c37808 */ /* 0x000fe40004800000 */
[----:B------:R-:W-:Y:S02]  /*2830*/  FSEL R211, R211, -INF , !P5 ;  /* 0xff800000d3d37808 */ /* 0x000fe40006800000 */
[----:B------:R-:W-:Y:S02]  /*2840*/  FSEL R213, R213, -INF , !P6 ;  /* 0xff800000d5d57808 */ /* 0x000fe40007000000 */
[-C--:B------:R-:W-:Y:S02]  /*2850*/  ISETP.GT.U32.AND P1, PT, R231, R175.reuse, PT ;  /* 0x000000afe700720c */ /* 0x080fe40003f24070 */
[----:B------:R-:W-:-:S02]  /*2860*/  ISETP.GT.U32.AND P5, PT, R61, R175, PT ;  /* 0x000000af3d00720c */ /* 0x000fc40003fa4070 */
[----:B------:R-:W-:Y:S01]  /*2870*/  ISETP.GT.U32.AND P6, PT, R61, R176, PT ;  /* 0x000000b03d00720c */ /* 0x000fe20003fc4070 */
[----:B------:R-:W-:Y:S01]  /*2880*/  FMUL R212, R71, UR32 ;  /* 0x0000002047d47c20 */ /* 0x000fe20008400000 */
[----:B------:R-:W-:Y:S01]  /*2890*/  FMUL R215, R75, UR32 ;  /* 0x000000204bd77c20 */ /* 0x000fe20008400000 */
[----:B------:R-:W-:Y:S01]  /*28a0*/  FMUL R218, R41, UR32 ;  /* 0x0000002029da7c20 */ /* 0x000fe20008400000 */
[----:B------:R-:W-:Y:S02]  /*28b0*/  ISETP.GT.U32.AND.EX P1, PT, R199, RZ, PT, P1 ;  /* 0x000000ffc700720c */ /* 0x000fe40003f24110 */
[C---:B------:R-:W-:Y:S02]  /*28c0*/  ISETP.GT.U32.AND.EX P5, PT, R202.reuse, RZ, PT, P5 ;  /* 0x000000ffca00720c */ /* 0x040fe40003fa4150 */
[----:B------:R-:W-:Y:S02]  /*28d0*/  ISETP.GT.U32.AND.EX P6, PT, R202, RZ, PT, P6 ;  /* 0x000000ffca00720c */ /* 0x000fe40003fc4160 */
[----:B------:R-:W-:-:S02]  /*28e0*/  FSEL R212, R212, -INF , !P1 ;  /* 0xff800000d4d47808 */ /* 0x000fc40004800000 */
[----:B------:R-:W-:Y:S02]  /*28f0*/  FSEL R215, R215, -INF , !P5 ;  /* 0xff800000d7d77808 */ /* 0x000fe40006800000 */
[----:B------:R-:W-:Y:S02]  /*2900*/  FSEL R218, R218, -INF , !P6 ;  /* 0xff800000dada7808 */ /* 0x000fe40007000000 */
[-C--:B------:R-:W-:Y:S02]  /*2910*/  ISETP.GT.U32.AND P1, PT, R229, R176.reuse, PT ;  /* 0x000000b0e500720c */ /* 0x080fe40003f24070 */
[----:B------:R-:W-:Y:S02]  /*2920*/  ISETP.GT.U32.AND P5, PT, R69, R176, PT ;  /* 0x000000b04500720c */ /* 0x000fe40003fa4070 */
[----:B------:R-:W-:Y:S01]  /*2930*/  ISETP.GT.U32.AND P6, PT, R68, R175, PT ;  /* 0x000000af4400720c */ /* 0x000fe20003fc4070 */
[----:B------:R-:W-:Y:S01]  /*2940*/  FMUL R219, R78, UR32 ;  /* 0x000000204edb7c20 */ /* 0x000fe20008400000 */
[----:B------:R-:W-:Y:S01]  /*2950*/  FMUL R217, R40, UR32 ;  /* 0x0000002028d97c20 */ /* 0x000fe20008400000 */
[----:B------:R-:W-:Y:S01]  /*2960*/  FMUL R44, R44, UR32 ;  /* 0x000000202c2c7c20 */ /* 0x000fe20008400000 */
[----:B------:R-:W-:Y:S01]  /*2970*/  FMUL R78, R79, UR32 ;  /* 0x000000204f4e7c20 */ /* 0x000fe20008400000 */
[----:B------:R-:W-:Y:S01]  /*2980*/  FMUL R189, R32, UR32 ;  /* 0x0000002020bd7c20 */ /* 0x000fe20008400000 */
[----:B------:R-:W-:Y:S01]  /*2990*/  ISETP.GT.U32.AND.EX P1, PT, R201, RZ, PT, P1 ;  /* 0x000000ffc900720c */ /* 0x000fe20003f24110 */
[----:B------:R-:W0:Y:S01]  /*29a0*/  SHFL.BFLY PT, R32, R29, 0x1, 0x1f ;  /* 0x0c201f001d207f89 */ /* 0x000e2200000e0000 */
        /* <DEDUP_REMOVED lines=9> */
[C---:B------:R-:W-:Y:S01]  /*2a40*/  ISETP.GT.U32.AND.EX P0, PT, R193.reuse, RZ, PT, P0 ;  /* 0x000000ffc100720c */ /* 0x040fe20003f04100 */
[----:B------:R-:W-:Y:S01]  /*2a50*/  FMUL R221, R82, UR32 ;  /* 0x0000002052dd7c20 */ /* 0x000fe20008400000 */
[----:B------:R-:W-:Y:S01]  /*2a60*/  ISETP.GT.U32.AND.EX P4, PT, R193, RZ, PT, P4 ;  /* 0x000000ffc100720c */ /* 0x000fe20003f84140 */
[----:B------:R-:W-:Y:S01]  /*2a70*/  FMUL R223, R83, UR32 ;  /* 0x0000002053df7c20 */ /* 0x000fe20008400000 */
[----:B------:R-:W-:Y:S01]  /*2a80*/  ISETP.GT.U32.AND.EX P3, PT, R193, RZ, PT, P3 ;  /* 0x000000ffc100720c */ /* 0x000fe20003f64130 */
[----:B------:R-:W-:Y:S01]  /*2a90*/  FMUL R193, R34, UR32 ;  /* 0x0000002022c17c20 */ /* 0x000fe20008400000 */
[----:B------:R-:W-:Y:S01]  /*2aa0*/  ISETP.GT.U32.AND.EX P1, PT, R204, RZ, PT, P1 ;  /* 0x000000ffcc00720c */ /* 0x000fe20003f24110 */
[----:B------:R-:W-:Y:S01]  /*2ab0*/  FMUL R62, R62, UR32 ;  /* 0x000000203e3e7c20 */ /* 0x000fe20008400000 */
[----:B------:R-:W-:-:S02]  /*2ac0*/  ISETP.GT.U32.AND.EX P5, PT, R209, RZ, PT, P5 ;  /* 0x000000ffd100720c */ /* 0x000fc40003fa4150 */
[----:B------:R-:W-:Y:S02]  /*2ad0*/  ISETP.GT.U32.AND.EX P6, PT, R205, RZ, PT, P6 ;  /* 0x000000ffcd00720c */ /* 0x000fe40003fc4160 */
[----:B------:R-:W-:Y:S02]  /*2ae0*/  FSEL R85, R85, -INF , !P0 ;  /* 0xff80000055557808 */ /* 0x000fe40004000000 */
[----:B------:R-:W-:Y:S02]  /*2af0*/  FSEL R189, R189, -INF , !P4 ;  /* 0xff800000bdbd7808 */ /* 0x000fe40006000000 */
[----:B------:R-:W-:Y:S02]  /*2b00*/  FSEL R193, R193, -INF , !P3 ;  /* 0xff800000c1c17808 */ /* 0x000fe40005800000 */
[----:B------:R-:W-:Y:S02]  /*2b10*/  FSEL R219, R219, -INF , !P1 ;  /* 0xff800000dbdb7808 */ /* 0x000fe40004800000 */
[----:B------:R-:W-:-:S02]  /*2b20*/  FSEL R221, R221, -INF , !P5 ;  /* 0xff800000dddd7808 */ /* 0x000fc40006800000 */
[----:B------:R-:W-:Y:S02]  /*2b30*/  FSEL R223, R223, -INF , !P6 ;  /* 0xff800000dfdf7808 */ /* 0x000fe40007000000 */
[CC--:B------:R-:W-:Y:S02]  /*2b40*/  ISETP.GT.U32.AND P0, PT, R225.reuse, R175.reuse, PT ;  /* 0x000000afe100720c */ /* 0x0c0fe40003f04070 */
[C---:B------:R-:W-:Y:S02]  /*2b50*/  ISETP.GE.U32.AND P4, PT, R225.reuse, R175, PT ;  /* 0x000000afe100720c */ /* 0x040fe40003f86070 */
[CC--:B------:R-:W-:Y:S02]  /*2b60*/  ISETP.GT.U32.AND P3, PT, R225.reuse, R176.reuse, PT ;  /* 0x000000b0e100720c */ /* 0x0c0fe40003f64070 */
[C---:B------:R-:W-:Y:S02]  /*2b70*/  ISETP.GE.U32.AND P1, PT, R225.reuse, R176, PT ;  /* 0x000000b0e100720c */ /* 0x040fe40003f26070 */
[----:B------:R-:W-:-:S02]  /*2b80*/  ISETP.GT.U32.AND P5, PT, R225, R177, PT ;  /* 0x000000b1e100720c */ /* 0x000fc40003fa4070 */
[-C--:B------:R-:W-:Y:S02]  /*2b90*/  ISETP.GE.U32.AND P6, PT, R225, R177.reuse, PT ;  /* 0x000000b1e100720c */ /* 0x080fe40003fc6070 */
[----:B------:R-:W-:Y:S01]  /*2ba0*/  FSEL R225, R62, -INF , !P2 ;  /* 0xff8000003ee17808 */ /* 0x000fe20005000000 */
[----:B------:R-:W-:Y:S01]  /*2bb0*/  FMUL R227, R59, UR32 ;  /* 0x000000203be37c20 */ /* 0x000fe20008400000 */
[----:B------:R-:W-:Y:S01]  /*2bc0*/  ISETP.GT.U32.AND P2, PT, R226, R177, PT ;  /* 0x000000b1e200720c */ /* 0x000fe20003f44070 */
[----:B------:R-:W-:Y:S01]  /*2bd0*/  FMUL R226, R58, UR32 ;  /* 0x000000203ae27c20 */ /* 0x000fe20008400000 */
[C---:B------:R-:W-:Y:S02]  /*2be0*/  ISETP.GT.U32.AND.EX P0, PT, R198.reuse, RZ, PT, P0 ;  /* 0x000000ffc600720c */ /* 0x040fe40003f04100 */
[----:B------:R-:W-:Y:S02]  /*2bf0*/  ISETP.GE.U32.AND.EX P4, PT, R198, RZ, PT, P4 ;  /* 0x000000ffc600720c */ /* 0x000fe40003f86140 */
[----:B------:R-:W-:-:S02]  /*2c00*/  FSEL R226, R226, -INF , !P0 ;  /* 0xff800000e2e27808 */ /* 0x000fc40004000000 */
[----:B------:R-:W-:Y:S02]  /*2c10*/  FSEL R227, R227, -INF , !P4 ;  /* 0xff800000e3e37808 */ /* 0x000fe40006000000 */
[----:B0-----:R-:W-:Y:S02]  /*2c20*/  FMNMX R59, R29, R32, !PT ;  /* 0x000000201d3b7209 */ /* 0x001fe40007800000 */
[----:B------:R-:W-:Y:S02]  /*2c30*/  FMNMX R32, R226, R227, !PT ;  /* 0x000000e3e2207209 */ /* 0x000fe40007800000 */
[----:B------:R-:W-:Y:S02]  /*2c40*/  FMNMX R59, R59, R184, !PT ;  /* 0x000000b83b3b7209 */ /* 0x000fe40007800000 */
[----:B------:R-:W-:-:S04]  /*2c50*/  FMNMX R32, R225, R32, !PT ;  /* 0x00000020e1207209 */ /* 0x000fc80007800000 */
[----:B------:R-:W-:Y:S01]  /*2c60*/  FMNMX R32, R31, R32, !PT ;  /* 0x000000201f207209 */ /* 0x000fe20007800000 */
[----:B------:R-:W-:-:S03]  /*2c70*/  FADD R228, R228, -R59 ;  /* 0x8000003be4e47221 */ /* 0x000fc60000000000 */
[----:B------:R-:W-:Y:S01]  /*2c80*/  FMNMX R29, R85, R32, !PT ;  /* 0x00000020551d7209 */ /* 0x000fe20007800000 */
[----:B------:R-:W-:Y:S01]  /*2c90*/  FMUL R63, R228, 1.4426950216293334961 ;  /* 0x3fb8aa3be43f7820 */ /* 0x000fe20000400000 */
[----:B------:R-:W-:Y:S02]  /*2ca0*/  FMUL R228, R28, UR32 ;  /* 0x000000201ce47c20 */ /* 0x000fe40008400000 */
[----:B------:R-:W-:-:S04]  /*2cb0*/  FMNMX R28, R192, R29, !PT ;  /* 0x0000001dc01c7209 */ /* 0x000fc80007800000 */
[----:B------:R-:W-:-:S04]  /*2cc0*/  FMNMX R29, R197, R28, !PT ;  /* 0x0000001cc51d7209 */ /* 0x000fc80007800000 */
[----:B------:R-:W-:-:S04]  /*2cd0*/  FMNMX R28, R212, R29, !PT ;  /* 0x0000001dd41c7209 */ /* 0x000fc80007800000 */
[----:B------:R-:W-:-:S04]  /*2ce0*/  FMNMX R28, R213, R28, !PT ;  /* 0x0000001cd51c7209 */ /* 0x000fc80007800000 */
[----:B------:R-:W-:Y:S02]  /*2cf0*/  FMNMX R28, R215, R28, !PT ;  /* 0x0000001cd71c7209 */ /* 0x000fe40007800000 */
[----:B------:R-:W-:Y:S02]  /*2d00*/  ISETP.GT.U32.AND P0, PT, R72, R175, PT ;  /* 0x000000af4800720c */ /* 0x000fe40003f04070 */
[----:B------:R-:W-:Y:S01]  /*2d10*/  FMNMX R35, R219, R28, !PT ;  /* 0x0000001cdb237209 */ /* 0x000fe20007800000 */
[----:B------:R-:W-:Y:S01]  /*2d20*/  FMUL R86, R86, UR32 ;  /* 0x0000002056567c20 */ /* 0x000fe20008400000 */
[----:B------:R-:W-:Y:S02]  /*2d30*/  ISETP.GT.U32.AND.EX P0, PT, R206, RZ, PT, P0 ;  /* 0x000000ffce00720c */ /* 0x000fe40003f04100 */
[----:B------:R-:W-:Y:S02]  /*2d40*/  FMNMX R36, R78, R35, !PT ;  /* 0x000000234e247209 */ /* 0x000fe40007800000 */
[----:B------:R-:W-:-:S02]  /*2d50*/  FSEL R86, R86, -INF , !P0 ;  /* 0xff80000056567808 */ /* 0x000fc40004000000 */
[----:B------:R-:W-:Y:S02]  /*2d60*/  ISETP.GT.U32.AND P0, PT, R73, R175, PT ;  /* 0x000000af4900720c */ /* 0x000fe40003f04070 */
[----:B------:R-:W-:Y:S01]  /*2d70*/  FMNMX R36, R221, R36, !PT ;  /* 0x00000024dd247209 */ /* 0x000fe20007800000 */
[----:B------:R-:W-:Y:S01]  /*2d80*/  FMUL R87, R87, UR32 ;  /* 0x0000002057577c20 */ /* 0x000fe20008400000 */
[----:B------:R-:W-:Y:S02]  /*2d90*/  ISETP.GT.U32.AND.EX P0, PT, R208, RZ, PT, P0 ;  /* 0x000000ffd000720c */ /* 0x000fe40003f04100 */
[----:B------:R-:W-:Y:S02]  /*2da0*/  FMNMX R37, R223, R36, !PT ;  /* 0x00000024df257209 */ /* 0x000fe40007800000 */
[----:B------:R-:W-:Y:S02]  /*2db0*/  FSEL R87, R87, -INF , !P0 ;  /* 0xff80000057577808 */ /* 0x000fe40004000000 */
[----:B------:R-:W-:-:S04]  /*2dc0*/  FMNMX R36, R86, R37, !PT ;  /* 0x0000002556247209 */ /* 0x000fc80007800000 */
[----:B------:R-:W-:-:S05]  /*2dd0*/  FMNMX R82, R87, R36, !PT ;  /* 0x0000002457527209 */ /* 0x000fca0007800000 */
[----:B------:R-:W0:Y:S01]  /*2de0*/  SHFL.BFLY PT, R83, R82, 0x2, 0x1f ;  /* 0x0c401f0052537f89 */ /* 0x000e2200000e0000 */
[----:B------:R-:W-:Y:S01]  /*2df0*/  IMAD.WIDE R28, R173, 0x2, R128 ;  /* 0x00000002ad1c7825 */ /* 0x000fe200078e0280 */
[----:B------:R-:W-:-:S04]  /*2e00*/  ISETP.GT.U32.AND P0, PT, R229, R177, PT ;  /* 0x000000b1e500720c */ /* 0x000fc80003f04070 */
[----:B------:R1:W2:Y:S01]  /*2e10*/  LDG.E.U16 R229, desc[UR20][R28.64] ;  /* 0x000000141ce57981 */ /* 0x0002a2000c1e1500 */
[----:B------:R-:W-:Y:S01]  /*2e20*/  ISETP.GT.U32.AND P4, PT, R65, R176, PT ;  /* 0x000000b04100720c */ /* 0x000fe20003f84070 */
[----:B-1----:R-:W-:-:S03]  /*2e30*/  IMAD.WIDE R28, R173, 0x2, R120 ;  /* 0x00000002ad1c7825 */ /* 0x002fc600078e0278 */
[----:B------:R-:W-:Y:S02]  /*2e40*/  ISETP.GT.U32.AND.EX P4, PT, R203, RZ, PT, P4 ;  /* 0x000000ffcb00720c */ /* 0x000fe40003f84140 */
[----:B------:R1:W3:Y:S01]  /*2e50*/  LDG.E.U16 R241, desc[UR20][R28.64] ;  /* 0x000000141cf17981 */ /* 0x0002e2000c1e1500 */
[----:B------:R-:W-:Y:S01]  /*2e60*/  IMAD.WIDE R32, R173, 0x2, R126 ;  /* 0x00000002ad207825 */ /* 0x000fe200078e027e */
[----:B------:R-:W-:-:S03]  /*2e70*/  FSEL R228, R228, -INF , !P4 ;  /* 0xff800000e4e47808 */ /* 0x000fc60006000000 */
[--C-:B-1----:R-:W-:Y:S01]  /*2e80*/  FADD R28, R194, -R59.reuse ;  /* 0x8000003bc21c7221 */ /* 0x102fe20000000000 */
[----:B0-----:R-:W-:Y:S02]  /*2e90*/  FMNMX R194, R82, R83, !PT ;  /* 0x0000005352c27209 */ /* 0x001fe40007800000 */
[----:B------:R-:W-:Y:S02]  /*2ea0*/  ISETP.GT.U32.AND P4, PT, R231, R177, PT ;  /* 0x000000b1e700720c */ /* 0x000fe40003f84070 */
[----:B------:R0:W4:Y:S04]  /*2eb0*/  LDG.E.U16 R231, desc[UR20][R32.64] ;  /* 0x0000001420e77981 */ /* 0x000128000c1e1500 */
[----:B------:R-:W1:Y:S01]  /*2ec0*/  SHFL.BFLY PT, R239, R194, 0x1, 0x1f ;  /* 0x0c201f00c2ef7f89 */ /* 0x000e6200000e0000 */
[--C-:B------:R-:W-:Y:S01]  /*2ed0*/  FADD R57, R57, -R59.reuse ;  /* 0x8000003b39397221 */ /* 0x100fe20000000000 */
[----:B------:R-:W-:Y:S01]  /*2ee0*/  FADD R56, R56, -R59 ;  /* 0x8000003b38387221 */ /* 0x000fe20000000000 */
[----:B0-----:R-:W-:-:S04]  /*2ef0*/  IMAD.WIDE R32, R173, 0x2, R22 ;  /* 0x00000002ad207825 */ /* 0x001fc800078e0216 */
[----:B------:R-:W-:Y:S01]  /*2f00*/  FMUL R82, R28, 1.4426950216293334961 ;  /* 0x3fb8aa3b1c527820 */ /* 0x000fe20000400000 */
[----:B------:R-:W-:Y:S01]  /*2f10*/  FMUL R57, R57, 1.4426950216293334961 ;  /* 0x3fb8aa3b39397820 */ /* 0x000fe20000400000 */
[----:B------:R-:W-:Y:S01]  /*2f20*/  FMUL R56, R56, 1.4426950216293334961 ;  /* 0x3fb8aa3b38387820 */ /* 0x000fe20000400000 */
[----:B------:R-:W-:Y:S01]  /*2f30*/  IMAD.WIDE R28, R173, 0x2, R14 ;  /* 0x00000002ad1c7825 */ /* 0x000fe200078e020e */
[----:B------:R0:W5:Y:S01]  /*2f40*/  LDG.E.U16 R243, desc[UR20][R32.64] ;  /* 0x0000001420f37981 */ /* 0x000162000c1e1500 */
[----:B------:R-:W-:Y:S01]  /*2f50*/  MUFU.EX2 R58, R57 ;  /* 0x00000039003a7308 */ /* 0x000fe20000000800 */
[----:B------:R-:W-:-:S03]  /*2f60*/  ISETP.GT.U32.AND.EX P3, PT, R198, RZ, PT, P3 ;  /* 0x000000ffc600720c */ /* 0x000fc60003f64130 */
[----:B------:R1:W5:Y:S01]  /*2f70*/  LDG.E.U16 R29, desc[UR20][R28.64] ;  /* 0x000000141c1d7981 */ /* 0x000362000c1e1500 */
[----:B0-----:R-:W-:-:S03]  /*2f80*/  IMAD.WIDE R32, R173, 0x2, R12 ;  /* 0x00000002ad207825 */ /* 0x001fc600078e020c */
[----:B------:R0:W-:Y:S01]  /*2f90*/  MUFU.EX2 R62, R56 ;  /* 0x00000038003e7308 */ /* 0x0001e20000000800 */
[----:B------:R-:W-:Y:S01]  /*2fa0*/  ISETP.GE.U32.AND.EX P1, PT, R198, RZ, PT, P1 ;  /* 0x000000ffc600720c */ /* 0x000fe20003f26110 */
[----:B-1----:R-:W-:Y:S01]  /*2fb0*/  FMUL R28, R24, UR32 ;  /* 0x00000020181c7c20 */ /* 0x002fe20008400000 */
[----:B------:R1:W5:Y:S01]  /*2fc0*/  LDG.E.U16 R33, desc[UR20][R32.64] ;  /* 0x0000001420217981 */ /* 0x000362000c1e1500 */
[----:B0-----:R-:W-:-:S03]  /*2fd0*/  IMAD.WIDE R56, R173, 0x2, R122 ;  /* 0x00000002ad387825 */ /* 0x001fc600078e027a */
[----:B------:R-:W-:Y:S02]  /*2fe0*/  FSEL R28, R28, -INF , !P3 ;  /* 0xff8000001c1c7808 */ /* 0x000fe40005800000 */
[----:B------:R0:W5:Y:S01]  /*2ff0*/  LDG.E.U16 R237, desc[UR20][R56.64] ;  /* 0x0000001438ed7981 */ /* 0x000162000c1e1500 */
[----:B-1----:R-:W-:Y:S01]  /*3000*/  FMUL R32, R25, UR32 ;  /* 0x0000002019207c20 */ /* 0x002fe20008400000 */
[----:B------:R-:W-:Y:S01]  /*3010*/  FMNMX R239, R194, R239, !PT ;  /* 0x000000efc2ef7209 */ /* 0x000fe20007800000 */
[----:B------:R-:W-:-:S03]  /*3020*/  FADD R24, -R59, R184 ;  /* 0x000000b83b187221 */ /* 0x000fc60000000100 */
[----:B------:R-:W-:Y:S01]  /*3030*/  FSEL R32, R32, -INF , !P1 ;  /* 0xff80000020207808 */ /* 0x000fe20004800000 */
[----:B0-----:R-:W-:-:S03]  /*3040*/  IMAD.WIDE R56, R173, 0x2, R4 ;  /* 0x00000002ad387825 */ /* 0x001fc600078e0204 */
[----:B------:R-:W-:Y:S02]  /*3050*/  FMNMX R25, R28, R32, !PT ;  /* 0x000000201c197209 */ /* 0x000fe40007800000 */
[----:B------:R0:W5:Y:S01]  /*3060*/  LDG.E.U16 R251, desc[UR20][R56.64] ;  /* 0x0000001438fb7981 */ /* 0x000162000c1e1500 */
[----:B------:R-:W-:-:S05]  /*3070*/  IMAD.WIDE R34, R173, 0x2, R124 ;  /* 0x00000002ad227825 */ /* 0x000fca00078e027c */
[----:B------:R1:W5:Y:S01]  /*3080*/  LDG.E.U16 R235, desc[UR20][R34.64] ;  /* 0x0000001422eb7981 */ /* 0x000362000c1e1500 */
[----:B0-----:R-:W-:Y:S01]  /*3090*/  FMNMX R56, R239, R186, !PT ;  /* 0x000000baef387209 */ /* 0x001fe20007800000 */
[----:B------:R-:W-:Y:S01]  /*30a0*/  FMUL R239, R24, 1.4426950216293334961 ;  /* 0x3fb8aa3b18ef7820 */ /* 0x000fe20000400000 */
[----:B------:R-:W-:-:S04]  /*30b0*/  FMNMX R24, R228, R25, !PT ;  /* 0x00000019e4187209 */ /* 0x000fc80007800000 */
[----:B------:R-:W-:-:S04]  /*30c0*/  FMNMX R24, R77, R24, !PT ;  /* 0x000000184d187209 */ /* 0x000fc80007800000 */
[----:B------:R-:W-:Y:S01]  /*30d0*/  FMNMX R24, R189, R24, !PT ;  /* 0x00000018bd187209 */ /* 0x000fe20007800000 */
[----:B-1----:R-:W-:-:S03]  /*30e0*/  IMAD.WIDE R34, R173, 0x2, R20 ;  /* 0x00000002ad227825 */ /* 0x002fc600078e0214 */
[----:B------:R-:W-:Y:S01]  /*30f0*/  FMNMX R25, R191, R24, !PT ;  /* 0x00000018bf197209 */ /* 0x000fe20007800000 */
[----:B------:R-:W-:Y:S01]  /*3100*/  IMAD.WIDE R40, R173, 0x2, R16 ;  /* 0x00000002ad287825 */ /* 0x000fe200078e0210 */
[----:B------:R0:W5:Y:S02]  /*3110*/  LDG.E.U16 R245, desc[UR20][R34.64] ;  /* 0x0000001422f57981 */ /* 0x000164000c1e1500 */
[----:B------:R-:W-:Y:S01]  /*3120*/  FMNMX R24, R210, R25, !PT ;  /* 0x00000019d2187209 */ /* 0x000fe20007800000 */
[----:B------:R-:W-:Y:S01]  /*3130*/  FADD R25, R225, -R56 ;  /* 0x80000038e1197221 */ /* 0x000fe20000000000 */
[----:B------:R-:W-:Y:S01]  /*3140*/  IMAD.WIDE R36, R173, 0x2, R18 ;  /* 0x00000002ad247825 */ /* 0x000fe200078e0212 */
[----:B------:R1:W4:Y:S01]  /*3150*/  LDG.E.U16 R249, desc[UR20][R40.64] ;  /* 0x0000001428f97981 */ /* 0x000322000c1e1500 */
[----:B------:R-:W-:Y:S02]  /*3160*/  FMNMX R24, R211, R24, !PT ;  /* 0x00000018d3187209 */ /* 0x000fe40007800000 */
[----:B0-----:R-:W-:Y:S01]  /*3170*/  IMAD.WIDE R34, R173, 0x2, R10 ;  /* 0x00000002ad227825 */ /* 0x001fe200078e020a */
[----:B------:R-:W-:-:S03]  /*3180*/  ISETP.GT.U32.AND P3, PT, R68, R176, PT ;  /* 0x000000b04400720c */ /* 0x000fc60003f64070 */
[----:B------:R-:W-:Y:S01]  /*3190*/  FMUL R184, R25, 1.4426950216293334961 ;  /* 0x3fb8aa3b19b87820 */ /* 0x000fe20000400000 */
[----:B------:R-:W-:Y:S01]  /*31a0*/  FMNMX R25, R217, R24, !PT ;  /* 0x00000018d9197209 */ /* 0x000fe20007800000 */
[----:B------:R0:W5:Y:S01]  /*31b0*/  LDG.E.U16 R247, desc[UR20][R36.64] ;  /* 0x0000001424f77981 */ /* 0x000162000c1e1500 */
[----:B-1----:R-:W-:Y:S01]  /*31c0*/  IMAD.WIDE R40, R173, 0x2, R6 ;  /* 0x00000002ad287825 */ /* 0x002fe200078e0206 */
[----:B------:R-:W-:Y:S02]  /*31d0*/  ISETP.GT.U32.AND.EX P3, PT, R207, RZ, PT, P3 ;  /* 0x000000ffcf00720c */ /* 0x000fe40003f64130 */
[----:B------:R1:W5:Y:S01]  /*31e0*/  LDG.E.U16 R35, desc[UR20][R34.64] ;  /* 0x0000001422237981 */ /* 0x000362000c1e1500 */
[----:B------:R-:W-:Y:S01]  /*31f0*/  ISETP.GT.U32.AND P1, PT, R64, R176, PT ;  /* 0x000000b04000720c */ /* 0x000fe20003f24070 */
[--C-:B------:R-:W-:Y:S01]  /*3200*/  FADD R196, R196, -R59.reuse ;  /* 0x8000003bc4c47221 */ /* 0x100fe20000000000 */
[----:B------:R-:W-:Y:S01]  /*3210*/  FMNMX R25, R218, R25, !PT ;  /* 0x00000019da197209 */ /* 0x000fe20007800000 */
[----:B------:R-:W-:Y:S01]  /*3220*/  FADD R190, R190, -R59 ;  /* 0x8000003bbebe7221 */ /* 0x000fe20000000000 */
[----:B------:R1:W5:Y:S01]  /*3230*/  LDG.E.U16 R41, desc[UR20][R40.64] ;  /* 0x0000001428297981 */ /* 0x000362000c1e1500 */
[----:B0-----:R-:W-:-:S04]  /*3240*/  IMAD.WIDE R36, R173, 0x2, R8 ;  /* 0x00000002ad247825 */ /* 0x001fc800078e0208 */
[----:B-1----:R-:W-:Y:S01]  /*3250*/  FMUL R34, R45, UR32 ;  /* 0x000000202d227c20 */ /* 0x002fe20008400000 */
[----:B------:R-:W-:Y:S01]  /*3260*/  ISETP.GT.U32.AND.EX P1, PT, R209, RZ, PT, P1 ;  /* 0x000000ffd100720c */ /* 0x000fe20003f24110 */
[----:B------:R-:W-:Y:S01]  /*3270*/  FMUL R83, R196, 1.4426950216293334961 ;  /* 0x3fb8aa3bc4537820 */ /* 0x000fe20000400000 */
[----:B------:R-:W-:Y:S01]  /*3280*/  FMNMX R25, R44, R25, !PT ;  /* 0x000000192c197209 */ /* 0x000fe20007800000 */
[----:B------:R0:W5:Y:S01]  /*3290*/  LDG.E.U16 R37, desc[UR20][R36.64] ;  /* 0x0000001424257981 */ /* 0x000162000c1e1500 */
[----:B------:R-:W-:Y:S01]  /*32a0*/  FSEL R34, R34, -INF , !P3 ;  /* 0xff80000022227808 */ /* 0x000fe20005800000 */
[----:B------:R-:W-:Y:S01]  /*32b0*/  FMUL R40, R48, UR32 ;  /* 0x0000002030287c20 */ /* 0x000fe20008400000 */
[----:B------:R-:W-:Y:S01]  /*32c0*/  ISETP.GT.U32.AND P3, PT, R60, R176, PT ;  /* 0x000000b03c00720c */ /* 0x000fe20003f64070 */
[----:B------:R-:W-:Y:S01]  /*32d0*/  FMUL R196, R190, 1.4426950216293334961 ;  /* 0x3fb8aa3bbec47820 */ /* 0x000fe20000400000 */
[----:B------:R-:W-:Y:S01]  /*32e0*/  FADD R190, R84, -R59 ;  /* 0x8000003b54be7221 */ /* 0x000fe20000000000 */
[----:B------:R-:W-:Y:S01]  /*32f0*/  FADD R31, R31, -R56 ;  /* 0x800000381f1f7221 */ /* 0x000fe20000000000 */
[----:B------:R-:W-:-:S02]  /*3300*/  ISETP.GT.U32.AND.EX P3, PT, R205, RZ, PT, P3 ;  /* 0x000000ffcd00720c */ /* 0x000fc40003f64130 */
[----:B------:R-:W-:Y:S01]  /*3310*/  FSEL R40, R40, -INF , !P1 ;  /* 0xff80000028287808 */ /* 0x000fe20004800000 */
[----:B0-----:R-:W-:Y:S01]  /*3320*/  FMUL R36, R49, UR32 ;  /* 0x0000002031247c20 */ /* 0x001fe20008400000 */
[-C--:B------:R-:W-:Y:S02]  /*3330*/  ISETP.GT.U32.AND P1, PT, R72, R176.reuse, PT ;  /* 0x000000b04800720c */ /* 0x080fe40003f24070 */
[----:B------:R-:W-:Y:S01]  /*3340*/  FMNMX R25, R34, R25, !PT ;  /* 0x0000001922197209 */ /* 0x000fe20007800000 */
[----:B------:R-:W-:Y:S01]  /*3350*/  FMUL R190, R190, 1.4426950216293334961 ;  /* 0x3fb8aa3bbebe7820 */ /* 0x000fe20000400000 */
[----:B------:R-:W-:Y:S01]  /*3360*/  FMUL R48, R31, 1.4426950216293334961 ;  /* 0x3fb8aa3b1f307820 */ /* 0x000fe20000400000 */
[----:B------:R-:W-:Y:S01]  /*3370*/  FSEL R36, R36, -INF , !P3 ;  /* 0xff80000024247808 */ /* 0x000fe20005800000 */
[----:B------:R-:W-:Y:S01]  /*3380*/  FMUL R31, R52, UR32 ;  /* 0x00000020341f7c20 */ /* 0x000fe20008400000 */
[----:B------:R-:W-:Y:S01]  /*3390*/  FADD R24, R85, -R56 ;  /* 0x8000003855187221 */ /* 0x000fe20000000000 */
[----:B------:R-:W-:-:S02]  /*33a0*/  ISETP.GT.U32.AND P3, PT, R73, R176, PT ;  /* 0x000000b04900720c */ /* 0x000fc40003f64070 */
[----:B------:R-:W-:Y:S02]  /*33b0*/  ISETP.GT.U32.AND.EX P1, PT, R206, RZ, PT, P1 ;  /* 0x000000ffce00720c */ /* 0x000fe40003f24110 */
[----:B------:R-:W-:Y:S01]  /*33c0*/  FMNMX R25, R40, R25, !PT ;  /* 0x0000001928197209 */ /* 0x000fe20007800000 */
[----:B------:R0:W-:Y:S01]  /*33d0*/  MUFU.EX2 R233, R190 ;  /* 0x000000be00e97308 */ /* 0x0001e20000000800 */
[----:B------:R-:W-:Y:S01]  /*33e0*/  FMUL R45, R53, UR32 ;  /* 0x00000020352d7c20 */ /* 0x000fe20008400000 */
[----:B------:R-:W-:Y:S02]  /*33f0*/  ISETP.GT.U32.AND.EX P3, PT, R208, RZ, PT, P3 ;  /* 0x000000ffd000720c */ /* 0x000fe40003f64130 */
[----:B------:R-:W-:Y:S01]  /*3400*/  FSEL R31, R31, -INF , !P1 ;  /* 0xff8000001f1f7808 */ /* 0x000fe20004800000 */
[----:B0-----:R-:W-:Y:S01]  /*3410*/  FMUL R190, R24, 1.4426950216293334961 ;  /* 0x3fb8aa3b18be7820 */ /* 0x001fe20000400000 */
[----:B------:R-:W-:Y:S02]  /*3420*/  FMNMX R24, R36, R25, !PT ;  /* 0x0000001924187209 */ /* 0x000fe40007800000 */
[----:B------:R-:W-:-:S02]  /*3430*/  FSEL R45, R45, -INF , !P3 ;  /* 0xff8000002d2d7808 */ /* 0x000fc40005800000 */
[----:B------:R-:W-:-:S04]  /*3440*/  FMNMX R24, R31, R24, !PT ;  /* 0x000000181f187209 */ /* 0x000fc80007800000 */
[----:B------:R-:W-:Y:S01]  /*3450*/  FMNMX R25, R45, R24, !PT ;  /* 0x000000182d197209 */ /* 0x000fe20007800000 */
[----:B------:R0:W-:Y:S04]  /*3460*/  MUFU.EX2 R85, R48 ;  /* 0x0000003000557308 */ /* 0x0001e80000000800 */
[----:B0-----:R-:W0:Y:S01]  /*3470*/  SHFL.BFLY PT, R48, R25, 0x2, 0x1f ;  /* 0x0c401f0019307f89 */ /* 0x001e2200000e0000 */
[----:B------:R-:W-:Y:S01]  /*3480*/  FMUL R24, R42, UR32 ;  /* 0x000000202a187c20 */ /* 0x000fe20008400000 */
[----:B------:R-:W-:Y:S01]  /*3490*/  ISETP.GT.U32.AND.EX P0, PT, R201, RZ, PT, P0 ;  /* 0x000000ffc900720c */ /* 0x000fe20003f04100 */
[----:B------:R-:W-:Y:S01]  /*34a0*/  FMUL R42, R30, UR32 ;  /* 0x000000201e2a7c20 */ /* 0x000fe20008400000 */
[----:B------:R-:W-:Y:S02]  /*34b0*/  FADD R197, R197, -R56 ;  /* 0x80000038c5c57221 */ /* 0x000fe40000000000 */
[----:B------:R-:W-:-:S02]  /*34c0*/  FSEL R30, R24, -INF , !P0 ;  /* 0xff800000181e7808 */ /* 0x000fc40004000000 */
[----:B------:R-:W-:Y:S01]  /*34d0*/  ISETP.GT.U32.AND P3, PT, R69, R177, PT ;  /* 0x000000b14500720c */ /* 0x000fe20003f64070 */
[----:B------:R-:W-:Y:S01]  /*34e0*/  FMUL R69, R197, 1.4426950216293334961 ;  /* 0x3fb8aa3bc5457820 */ /* 0x000fe20000400000 */
[----:B0-----:R-:W-:Y:S01]  /*34f0*/  FMNMX R49, R25, R48, !PT ;  /* 0x0000003019317209 */ /* 0x001fe20007800000 */
[----:B------:R-:W-:-:S05]  /*3500*/  IMAD.WIDE R24, R173, 0x2, R2 ;  /* 0x00000002ad187825 */ /* 0x000fca00078e0202 */
[----:B------:R0:W5:Y:S01]  /*3510*/  LDG.E.U16 R197, desc[UR20][R24.64] ;  /* 0x0000001418c57981 */ /* 0x000162000c1e1500 */
[----:B------:R-:W-:Y:S01]  /*3520*/  FMUL R39, R39, UR32 ;  /* 0x0000002027277c20 */ /* 0x000fe20008400000 */
[----:B------:R-:W-:Y:S01]  /*3530*/  ISETP.GT.U32.AND.EX P4, PT, R199, RZ, PT, P4 ;  /* 0x000000ffc700720c */ /* 0x000fe20003f84140 */
[----:B------:R-:W-:Y:S01]  /*3540*/  FMUL R26, R26, UR32 ;  /* 0x000000201a1a7c20 */ /* 0x000fe20008400000 */
[C---:B------:R-:W-:Y:S01]  /*3550*/  ISETP.GT.U32.AND.EX P5, PT, R198.reuse, RZ, PT, P5 ;  /* 0x000000ffc600720c */ /* 0x040fe20003fa4150 */
[----:B------:R-:W-:Y:S01]  /*3560*/  FMUL R48, R27, UR32 ;  /* 0x000000201b307c20 */ /* 0x000fe20008400000 */
[----:B------:R-:W-:Y:S02]  /*3570*/  FSEL R39, R39, -INF , !P4 ;  /* 0xff80000027277808 */ /* 0x000fe40006000000 */
[----:B------:R-:W-:Y:S01]  /*3580*/  ISETP.GE.U32.AND.EX P6, PT, R198, RZ, PT, P6 ;  /* 0x000000ffc600720c */ /* 0x000fe20003fc6160 */
[----:B------:R-:W1:Y:S01]  /*3590*/  SHFL.BFLY PT, R52, R49, 0x1, 0x1f ;  /* 0x0c201f0031347f89 */ /* 0x000e6200000e0000 */
[----:B------:R-:W-:-:S02]  /*35a0*/  ISETP.GT.U32.AND P4, PT, R65, R177, PT ;  /* 0x000000b14100720c */ /* 0x000fc40003f84070 */
[----:B------:R-:W-:Y:S01]  /*35b0*/  FSEL R27, R26, -INF , !P5 ;  /* 0xff8000001a1b7808 */ /* 0x000fe20006800000 */
[----:B------:R-:W-:Y:S01]  /*35c0*/  FMUL R38, R38, UR32 ;  /* 0x0000002026267c20 */ /* 0x000fe20008400000 */
[----:B------:R-:W-:Y:S02]  /*35d0*/  ISETP.GT.U32.AND.EX P4, PT, R203, RZ, PT, P4 ;  /* 0x000000ffcb00720c */ /* 0x000fe40003f84140 */
[----:B------:R-:W-:Y:S01]  /*35e0*/  ISETP.GT.U32.AND.EX P2, PT, R200, RZ, PT, P2 ;  /* 0x000000ffc800720c */ /* 0x000fe20003f44120 */
[----:B------:R-:W-:Y:S01]  /*35f0*/  FMUL R47, R47, UR32 ;  /* 0x000000202f2f7c20 */ /* 0x000fe20008400000 */
[----:B------:R-:W-:Y:S01]  /*3600*/  FSEL R26, R48, -INF , !P6 ;  /* 0xff800000301a7808 */ /* 0x000fe20007000000 */
[----:B------:R-:W-:Y:S01]  /*3610*/  FMUL R51, R51, UR32 ;  /* 0x0000002033337c20 */ /* 0x000fe20008400000 */
[----:B------:R-:W-:Y:S01]  /*3620*/  FSEL R42, R42, -INF , !P4 ;  /* 0xff8000002a2a7808 */ /* 0x000fe20006000000 */
[----:B------:R-:W-:Y:S01]  /*3630*/  FMUL R55, R55, UR32 ;  /* 0x0000002037377c20 */ /* 0x000fe20008400000 */
[----:B0-----:R-:W-:Y:S01]  /*3640*/  FMNMX R25, R27, R26, !PT ;  /* 0x0000001a1b197209 */ /* 0x001fe20007800000 */
[----:B------:R-:W-:Y:S01]  /*3650*/  FADD R87, R87, -R56 ;  /* 0x8000003857577221 */ /* 0x000fe20000000000 */
[----:B------:R-:W-:Y:S01]  /*3660*/  ISETP.GT.U32.AND P1, PT, R61, R177, PT ;  /* 0x000000b13d00720c */ /* 0x000fe20003f24070 */
[----:B------:R-:W-:Y:S01]  /*3670*/  BAR.SYNC.DEFER_BLOCKING 0x0 ;  /* 0x0000000000007b1d */ /* 0x000fe20000010000 */
[----:B------:R-:W-:-:S04]  /*3680*/  FMNMX R24, R42, R25, !PT ;  /* 0x000000192a187209 */ /* 0x000fc80007800000 */
[----:B------:R-:W-:-:S04]  /*3690*/  FMNMX R24, R81, R24, !PT ;  /* 0x0000001851187209 */ /* 0x000fc80007800000 */
[----:B------:R-:W-:Y:S02]  /*36a0*/  FMNMX R24, R193, R24, !PT ;  /* 0x00000018c1187209 */ /* 0x000fe40007800000 */
[----:B------:R-:W-:Y:S02]  /*36b0*/  FSEL R38, R38, -INF , !P2 ;  /* 0xff80000026267808 */ /* 0x000fe40005000000 */
[----:B------:R-:W-:Y:S01]  /*36c0*/  FMNMX R53, R195, R24, !PT ;  /* 0x00000018c3357209 */ /* 0x000fe20007800000 */
[----:B------:R-:W-:-:S03]  /*36d0*/  FMUL R25, R43, UR32 ;  /* 0x000000202b197c20 */ /* 0x000fc60008400000 */
[----:B------:R-:W-:Y:S02]  /*36e0*/  FMNMX R24, R38, R53, !PT ;  /* 0x0000003526187209 */ /* 0x000fe40007800000 */
[----:B------:R-:W-:Y:S02]  /*36f0*/  ISETP.GT.U32.AND.EX P1, PT, R202, RZ, PT, P1 ;  /* 0x000000ffca00720c */ /* 0x000fe40003f24110 */
[----:B------:R-:W-:Y:S01]  /*3700*/  FMNMX R53, R39, R24, !PT ;  /* 0x0000001827357209 */ /* 0x000fe20007800000 */
[----:B------:R-:W-:Y:S01]  /*3710*/  FMUL R43, R46, UR32 ;  /* 0x000000202e2b7c20 */ /* 0x000fe20008400000 */
[----:B------:R-:W-:Y:S02]  /*3720*/  ISETP.GT.U32.AND P2, PT, R68, R177, PT ;  /* 0x000000b14400720c */ /* 0x000fe40003f44070 */
[----:B------:R-:W-:Y:S02]  /*3730*/  ISETP.GT.U32.AND.EX P3, PT, R204, RZ, PT, P3 ;  /* 0x000000ffcc00720c */ /* 0x000fe40003f64130 */
[----:B------:R-:W-:-:S02]  /*3740*/  FSEL R25, R25, -INF , !P1 ;  /* 0xff80000019197808 */ /* 0x000fc40004800000 */
[----:B------:R-:W-:Y:S02]  /*3750*/  FMNMX R24, R30, R53, !PT ;  /* 0x000000351e187209 */ /* 0x000fe40007800000 */
[-C--:B------:R-:W-:Y:S02]  /*3760*/  ISETP.GT.U32.AND P0, PT, R64, R177.reuse, PT ;  /* 0x000000b14000720c */ /* 0x080fe40003f04070 */
[----:B------:R-:W-:Y:S02]  /*3770*/  ISETP.GT.U32.AND.EX P2, PT, R207, RZ, PT, P2 ;  /* 0x000000ffcf00720c */ /* 0x000fe40003f44120 */
[----:B------:R-:W-:Y:S02]  /*3780*/  FSEL R43, R43, -INF , !P3 ;  /* 0xff8000002b2b7808 */ /* 0x000fe40005800000 */
[----:B------:R-:W-:Y:S02]  /*3790*/  FMNMX R24, R25, R24, !PT ;  /* 0x0000001819187209 */ /* 0x000fe40007800000 */
[----:B-1----:R-:W-:Y:S01]  /*37a0*/  FMNMX R52, R49, R52, !PT ;  /* 0x0000003431347209 */ /* 0x002fe20007800000 */
[----:B------:R-:W-:Y:S01]  /*37b0*/  FMUL R49, R50, UR32 ;  /* 0x0000002032317c20 */ /* 0x000fe20008400000 */
[----:B------:R-:W-:-:S02]  /*37c0*/  ISETP.GT.U32.AND P4, PT, R60, R177, PT ;  /* 0x000000b13c00720c */ /* 0x000fc40003f84070 */
[----:B------:R-:W-:Y:S02]  /*37d0*/  ISETP.GT.U32.AND.EX P0, PT, R209, RZ, PT, P0 ;  /* 0x000000ffd100720c */ /* 0x000fe40003f04100 */
[----:B------:R-:W-:Y:S02]  /*37e0*/  FSEL R47, R47, -INF , !P2 ;  /* 0xff8000002f2f7808 */ /* 0x000fe40005000000 */
[----:B------:R-:W-:Y:S02]  /*37f0*/  FMNMX R24, R43, R24, !PT ;  /* 0x000000182b187209 */ /* 0x000fe40007800000 */
[----:B------:R-:W-:Y:S02]  /*3800*/  ISETP.GT.U32.AND P5, PT, R72, R177, PT ;  /* 0x000000b14800720c */ /* 0x000fe40003fa4070 */
[----:B------:R-:W-:Y:S02]  /*3810*/  ISETP.GT.U32.AND.EX P4, PT, R205, RZ, PT, P4 ;  /* 0x000000ffcd00720c */ /* 0x000fe40003f84140 */
[----:B------:R-:W-:-:S02]  /*3820*/  FSEL R49, R49, -INF , !P0 ;  /* 0xff80000031317808 */ /* 0x000fc40004000000 */
[----:B------:R-:W-:Y:S01]  /*3830*/  FMNMX R24, R47, R24, !PT ;  /* 0x000000182f187209 */ /* 0x000fe20007800000 */
[----:B------:R-:W-:Y:S01]  /*3840*/  FMUL R53, R54, UR32 ;  /* 0x0000002036357c20 */ /* 0x000fe20008400000 */
[----:B------:R-:W-:Y:S02]  /*3850*/  ISETP.GT.U32.AND P6, PT, R73, R177, PT ;  /* 0x000000b14900720c */ /* 0x000fe40003fc4070 */
[----:B------:R-:W-:Y:S02]  /*3860*/  ISETP.GT.U32.AND.EX P5, PT, R206, RZ, PT, P5 ;  /* 0x000000ffce00720c */ /* 0x000fe40003fa4150 */
[----:B------:R-:W-:Y:S02]  /*3870*/  FSEL R51, R51, -INF , !P4 ;  /* 0xff80000033337808 */ /* 0x000fe40006000000 */
[----:B------:R-:W-:Y:S02]  /*3880*/  FMNMX R24, R49, R24, !PT ;  /* 0x0000001831187209 */ /* 0x000fe40007800000 */
[----:B------:R-:W-:-:S02]  /*3890*/  ISETP.GT.U32.AND.EX P6, PT, R208, RZ, PT, P6 ;  /* 0x000000ffd000720c */ /* 0x000fc40003fc4160 */
[----:B------:R-:W-:Y:S02]  /*38a0*/  FSEL R53, R53, -INF , !P5 ;  /* 0xff80000035357808 */ /* 0x000fe40006800000 */
[----:B------:R-:W-:Y:S02]  /*38b0*/  FMNMX R24, R51, R24, !PT ;  /* 0x0000001833187209 */ /* 0x000fe40007800000 */
[----:B------:R-:W-:Y:S02]  /*38c0*/  FSEL R55, R55, -INF , !P6 ;  /* 0xff80000037377808 */ /* 0x000fe40007000000 */
[----:B------:R-:W-:-:S04]  /*38d0*/  FMNMX R24, R53, R24, !PT ;  /* 0x0000001835187209 */ /* 0x000fc80007800000 */
[----:B------:R-:W-:-:S05]  /*38e0*/  FMNMX R24, R55, R24, !PT ;  /* 0x0000001837187209 */ /* 0x000fca0007800000 */
[----:B------:R-:W0:Y:S01]  /*38f0*/  SHFL.BFLY PT, R205, R24, 0x2, 0x1f ;  /* 0x0c401f0018cd7f89 */ /* 0x000e2200000e0000 */
[----:B------:R-:W-:Y:S01]  /*3900*/  FMUL R201, R87, 1.4426950216293334961 ;  /* 0x3fb8aa3b57c97820 */ /* 0x000fe20000400000 */
[----:B------:R-:W-:Y:S01]  /*3910*/  FMNMX R87, R52, R185, !PT ;  /* 0x000000b934577209 */ /* 0x000fe20007800000 */
[----:B------:R1:W-:Y:S04]  /*3920*/  MUFU.EX2 R84, R196 ;  /* 0x000000c400547308 */ /* 0x0003e80000000800 */
[----:B------:R-:W-:-:S04]  /*3930*/  FADD R211, R211, -R87 ;  /* 0x80000057d3d37221 */ /* 0x000fc80000000000 */
[----:B-1----:R-:W-:Y:S01]  /*3940*/  FMUL R196, R211, 1.4426950216293334961 ;  /* 0x3fb8aa3bd3c47820 */ /* 0x002fe20000400000 */
[----:B0-----:R-:W-:-:S05]  /*3950*/  FMNMX R24, R24, R205, !PT ;  /* 0x000000cd18187209 */ /* 0x001fca0007800000 */
[----:B------:R-:W0:Y:S04]  /*3960*/  SHFL.BFLY PT, R211, R24, 0x1, 0x1f ;  /* 0x0c201f0018d37f89 */ /* 0x000e2800000e0000 */
[----:B--2---:R-:W-:Y:S04]  /*3970*/  STS.U16 [R178+UR13+0x2000], R229 ;  /* 0x002000e5b2007988 */ /* 0x004fe8000800040d */
[----:B---3--:R-:W-:Y:S01]  /*3980*/  STS.U16 [R178+UR13+0x2400], R241 ;  /* 0x002400f1b2007988 */ /* 0x008fe2000800040d */
[--C-:B------:R-:W-:Y:S01]  /*3990*/  FADD R28, R28, -R87.reuse ;  /* 0x800000571c1c7221 */ /* 0x100fe20000000000 */
[--C-:B------:R-:W-:Y:S01]  /*39a0*/  FADD R191, R191, -R87.reuse ;  /* 0x80000057bfbf7221 */ /* 0x100fe20000000000 */
[----:B------:R-:W-:Y:S01]  /*39b0*/  FADD R210, R210, -R87 ;  /* 0x80000057d2d27221 */ /* 0x000fe20000000000 */
[----:B0-----:R-:W-:Y:S01]  /*39c0*/  FMNMX R204, R24, R211, !PT ;  /* 0x000000d318cc7209 */ /* 0x001fe20007800000 */
[----:B------:R-:W-:-:S03]  /*39d0*/  FADD R24, -R87, R185 ;  /* 0x000000b957187221 */ /* 0x000fc60000000100 */
[----:B------:R-:W-:Y:S01]  /*39e0*/  FMNMX R204, R204, R187, !PT ;  /* 0x000000bbcccc7209 */ /* 0x000fe20007800000 */
[----:B------:R-:W-:-:S04]  /*39f0*/  FMUL R211, R24, 1.4426950216293334961 ;  /* 0x3fb8aa3b18d37820 */ /* 0x000fc80000400000 */
[----:B------:R-:W-:Y:S01]  /*3a00*/  FADD R24, R81, -R204 ;  /* 0x800000cc51187221 */ /* 0x000fe20000000000 */
[--C-:B------:R-:W-:Y:S01]  /*3a10*/  FADD R78, R78, -R56.reuse ;  /* 0x800000384e4e7221 */ /* 0x100fe20000000000 */
[----:B------:R-:W-:Y:S02]  /*3a20*/  FMUL R28, R28, 1.4426950216293334961 ;  /* 0x3fb8aa3b1c1c7820 */ /* 0x000fe40000400000 */
[----:B------:R-:W-:Y:S01]  /*3a30*/  FMUL R24, R24, 1.4426950216293334961 ;  /* 0x3fb8aa3b18187820 */ /* 0x000fe20000400000 */
[----:B----4-:R-:W-:Y:S01]  /*3a40*/  STS.U16 [R178+UR13+0x2800], R249 ;  /* 0x002800f9b2007988 */ /* 0x010fe2000800040d */
[----:B------:R-:W-:Y:S01]  /*3a50*/  FMUL R194, R191, 1.4426950216293334961 ;  /* 0x3fb8aa3bbfc27820 */ /* 0x000fe20000400000 */
[----:B------:R-:W-:Y:S01]  /*3a60*/  FMUL R191, R210, 1.4426950216293334961 ;  /* 0x3fb8aa3bd2bf7820 */ /* 0x000fe20000400000 */
[--C-:B------:R-:W-:Y:S01]  /*3a70*/  FADD R80, R80, -R59.reuse ;  /* 0x8000003b50507221 */ /* 0x100fe20000000000 */
[--C-:B------:R-:W-:Y:S01]  /*3a80*/  FADD R212, R212, -R56.reuse ;  /* 0x80000038d4d47221 */ /* 0x100fe20000000000 */
[----:B------:R-:W-:Y:S01]  /*3a90*/  FMUL R78, R78, 1.4426950216293334961 ;  /* 0x3fb8aa3b4e4e7820 */ /* 0x000fe20000400000 */
[----:B------:R0:W-:Y:S01]  /*3aa0*/  MUFU.EX2 R210, R24 ;  /* 0x0000001800d27308 */ /* 0x0001e20000000800 */
[----:B-----5:R-:W-:Y:S04]  /*3ab0*/  STS.U16 [R178+UR13+0x2c00], R37 ;  /* 0x002c0025b2007988 */ /* 0x020fe8000800040d */
[----:B------:R-:W-:Y:S04]  /*3ac0*/  STS.U16 [R174+UR13+0x2100], R231 ;  /* 0x002100e7ae007988 */ /* 0x000fe8000800040d */
[----:B------:R-:W-:Y:S04]  /*3ad0*/  STS.U16 [R174+UR13+0x2500], R243 ;  /* 0x002500f3ae007988 */ /* 0x000fe8000800040d */
[----:B------:R1:W-:Y:S04]  /*3ae0*/  STS.U16 [R174+UR13+0x2900], R29 ;  /* 0x0029001dae007988 */ /* 0x0003e8000800040d */
[----:B------:R-:W-:Y:S04]  /*3af0*/  STS.U16 [R174+UR13+0x2d00], R41 ;  /* 0x002d0029ae007988 */ /* 0x000fe8000800040d */
[----:B------:R-:W-:Y:S04]  /*3b00*/  STS.U16 [R140+UR13+0x2200], R235 ;  /* 0x002200eb8c007988 */ /* 0x000fe8000800040d */
[----:B------:R-:W-:Y:S04]  /*3b10*/  STS.U16 [R140+UR13+0x2600], R245 ;  /* 0x002600f58c007988 */ /* 0x000fe8000800040d */
[----:B------:R2:W-:Y:S04]  /*3b20*/  STS.U16 [R140+UR13+0x2a00], R33 ;  /* 0x002a00218c007988 */ /* 0x0005e8000800040d */
[----:B------:R-:W-:Y:S04]  /*3b30*/  STS.U16 [R140+UR13+0x2e00], R251 ;  /* 0x002e00fb8c007988 */ /* 0x000fe8000800040d */
[----:B------:R-:W-:Y:S04]  /*3b40*/  STS.U16 [R138+UR13+0x2300], R237 ;  /* 0x002300ed8a007988 */ /* 0x000fe8000800040d */
[----:B------:R-:W-:Y:S04]  /*3b50*/  STS.U16 [R138+UR13+0x2700], R247 ;  /* 0x002700f78a007988 */ /* 0x000fe8000800040d */
[----:B------:R3:W-:Y:S01]  /*3b60*/  STS.U16 [R138+UR13+0x2b00], R35 ;  /* 0x002b00238a007988 */ /* 0x0007e2000800040d */
[--C-:B------:R-:W-:Y:S01]  /*3b70*/  FADD R232, R232, -R59.reuse ;  /* 0x8000003be8e87221 */ /* 0x100fe20000000000 */
[--C-:B------:R-:W-:Y:S01]  /*3b80*/  FADD R230, R230, -R59.reuse ;  /* 0x8000003be6e67221 */ /* 0x100fe20000000000 */
[--C-:B------:R-:W-:Y:S01]  /*3b90*/  FADD R224, R224, -R59.reuse ;  /* 0x8000003be0e07221 */ /* 0x100fe20000000000 */
[--C-:B------:R-:W-:Y:S01]  /*3ba0*/  FADD R222, R222, -R59.reuse ;  /* 0x8000003bdede7221 */ /* 0x100fe20000000000 */
[--C-:B------:R-:W-:Y:S01]  /*3bb0*/  FADD R220, R220, -R59.reuse ;  /* 0x8000003bdcdc7221 */ /* 0x100fe20000000000 */
[--C-:B------:R-:W-:Y:S01]  /*3bc0*/  FADD R216, R216, -R59.reuse ;  /* 0x8000003bd8d87221 */ /* 0x100fe20000000000 */
[--C-:B------:R-:W-:Y:S01]  /*3bd0*/  FADD R214, R214, -R59.reuse ;  /* 0x8000003bd6d67221 */ /* 0x100fe20000000000 */
[----:B------:R-:W-:Y:S01]  /*3be0*/  FADD R76, R76, -R59 ;  /* 0x8000003b4c4c7221 */ /* 0x000fe20000000000 */
        /* <DEDUP_REMOVED lines=8> */
[----:B------:R-:W-:Y:S01]  /*3c70*/  FADD R46, -R56, R186 ;  /* 0x000000ba382e7221 */ /* 0x000fe20000000100 */
[--C-:B------:R-:W-:Y:S01]  /*3c80*/  FADD R189, R189, -R87.reuse ;  /* 0x80000057bdbd7221 */ /* 0x100fe20000000000 */
[--C-:B------:R-:W-:Y:S01]  /*3c90*/  FADD R217, R217, -R87.reuse ;  /* 0x80000057d9d97221 */ /* 0x100fe20000000000 */
[----:B------:R-:W-:Y:S01]  /*3ca0*/  FADD R218, R218, -R87 ;  /* 0x80000057dada7221 */ /* 0x000fe20000000000 */
[----:B------:R-:W-:Y:S01]  /*3cb0*/  STS.U16 [R138+UR13+0x2f00], R197 ;  /* 0x002f00c58a007988 */ /* 0x000fe2000800040d */
[----:B------:R4:W-:Y:S06]  /*3cc0*/  MEMBAR.ALL.CTA ;  /* 0x0000000000007992 */ /* 0x0009ec0000008000 */
[----:B----4-:R-:W4:Y:S01]  /*3cd0*/  FENCE.VIEW.ASYNC.S ;  /* 0x00000000000073c6 */ /* 0x010f220000000000 */
[--C-:B------:R-:W-:Y:S01]  /*3ce0*/  FADD R193, R193, -R204.reuse ;  /* 0x800000ccc1c17221 */ /* 0x100fe20000000000 */
[----:B------:R-:W-:Y:S01]  /*3cf0*/  FADD R195, R195, -R204 ;  /* 0x800000ccc3c37221 */ /* 0x000fe20000000000 */
[----:B0-----:R-:W-:Y:S01]  /*3d00*/  FADD R24, -R204, R187 ;  /* 0x000000bbcc187221 */ /* 0x001fe20000000100 */
[----:B------:R0:W-:Y:S01]  /*3d10*/  MUFU.EX2 R186, R28 ;  /* 0x0000001c00ba7308 */ /* 0x0001e20000000800 */
        /* <DEDUP_REMOVED lines=8> */
[--C-:B0-----:R-:W-:Y:S01]  /*3da0*/  FADD R28, R77, -R87.reuse ;  /* 0x800000574d1c7221 */ /* 0x101fe20000000000 */
        /* <DEDUP_REMOVED lines=14> */
[----:B------:R-:W-:Y:S01]  /*3e90*/  FMUL R57, R80, 1.4426950216293334961 ;  /* 0x3fb8aa3b50397820 */ /* 0x000fe20000400000 */
[----:B------:R-:W-:Y:S01]  /*3ea0*/  FMUL R68, R212, 1.4426950216293334961 ;  /* 0x3fb8aa3bd4447820 */ /* 0x000fe20000400000 */
[----:B------:R0:W-:Y:S01]  /*3eb0*/  MUFU.EX2 R199, R78 ;  /* 0x0000004e00c77308 */ /* 0x0001e20000000800 */
[----:B------:R-:W-:Y:S01]  /*3ec0*/  FMUL R67, R232, 1.4426950216293334961 ;  /* 0x3fb8aa3be8437820 */ /* 0x000fe20000400000 */
        /* <DEDUP_REMOVED lines=14> */
[----:B0-----:R-:W-:Y:S01]  /*3fb0*/  FMUL R78, R86, 1.4426950216293334961 ;  /* 0x3fb8aa3b564e7820 */ /* 0x001fe20000400000 */
        /* <DEDUP_REMOVED lines=30> */
[----:B------:R-:W0:Y:S08]  /*41a0*/  MUFU.EX2 R239, R239 ;  /* 0x000000ef00ef7308 */ /* 0x000e300000000800 */
[----:B------:R-:W5:Y:S08]  /*41b0*/  MUFU.EX2 R86, R46 ;  /* 0x0000002e00567308 */ /* 0x000f700000000800 */
[----:B------:R-:W1:Y:S08]  /*41c0*/  MUFU.EX2 R211, R211 ;  /* 0x000000d300d37308 */ /* 0x000e700000000800 */
[----:B------:R-:W2:Y:S08]  /*41d0*/  MUFU.EX2 R224, R24 ;  /* 0x0000001800e07308 */ /* 0x000eb00000000800 */
[----:B------:R-:W3:Y:S08]  /*41e0*/  MUFU.EX2 R63, R63 ;  /* 0x0000003f003f7308 */ /* 0x000ef00000000800 */
[----:B------:R-:W-:Y:S08]  /*41f0*/  MUFU.EX2 R67, R67 ;  /* 0x0000004300437308 */ /* 0x000ff00000000800 */
        /* <DEDUP_REMOVED lines=11> */
[----:B------:R-:W4:Y:S08]  /*42b0*/  MUFU.EX2 R225, R227 ;  /* 0x000000e300e17308 */ /* 0x000f300000000800 */
[----:B------:R-:W4:Y:S08]  /*42c0*/  MUFU.EX2 R184, R184 ;  /* 0x000000b800b87308 */ /* 0x000f300000000800 */
[----:B------:R-:W-:Y:S08]  /*42d0*/  MUFU.EX2 R190, R190 ;  /* 0x000000be00be7308 */ /* 0x000ff00000000800 */
[----:B------:R-:W4:Y:S08]  /*42e0*/  MUFU.EX2 R61, R61 ;  /* 0x0000003d003d7308 */ /* 0x000f300000000800 */
[----:B------:R-:W-:Y:S08]  /*42f0*/  MUFU.EX2 R69, R69 ;  /* 0x0000004500457308 */ /* 0x000ff00000000800 */
[----:B------:R-:W4:Y:S08]  /*4300*/  MUFU.EX2 R68, R68 ;  /* 0x0000004400447308 */ /* 0x000f300000000800 */
[----:B------:R-:W-:Y:S08]  /*4310*/  MUFU.EX2 R65, R65 ;  /* 0x0000004100417308 */ /* 0x000ff00000000800 */
[----:B------:R-:W4:Y:S08]  /*4320*/  MUFU.EX2 R60, R60 ;  /* 0x0000003c003c7308 */ /* 0x000f300000000800 */
        /* <DEDUP_REMOVED lines=28> */
[----:B------:R4:W4:Y:S08]  /*44f0*/  MUFU.EX2 R216, R25 ;  /* 0x0000001900d87308 */ /* 0x0009300000000800 */
[----:B------:R4:W-:Y:S08]  /*4500*/  MUFU.EX2 R217, R43 ;  /* 0x0000002b00d97308 */ /* 0x0009f00000000800 */
[----:B------:R4:W4:Y:S08]  /*4510*/  MUFU.EX2 R218, R47 ;  /* 0x0000002f00da7308 */ /* 0x0009300000000800 */
[----:B------:R4:W-:Y:S08]  /*4520*/  MUFU.EX2 R219, R49 ;  /* 0x0000003100db7308 */ /* 0x0009f00000000800 */
[----:B------:R4:W4:Y:S08]  /*4530*/  MUFU.EX2 R220, R51 ;  /* 0x0000003300dc7308 */ /* 0x0009300000000800 */
[----:B------:R4:W-:Y:S08]  /*4540*/  MUFU.EX2 R221, R53 ;  /* 0x0000003500dd7308 */ /* 0x0009f00000000800 */
[----:B------:R-:W4:Y:S01]  /*4550*/  MUFU.EX2 R222, R55 ;  /* 0x0000003700de7308 */ /* 0x000f220000000800 */
[-C--:B0-----:R-:W-:Y:S01]  /*4560*/  FMUL R104, R104, R239.reuse ;  /* 0x000000ef68687220 */ /* 0x081fe20000400000 */
[-C--:B------:R-:W-:Y:S01]  /*4570*/  FMUL R105, R105, R239.reuse ;  /* 0x000000ef69697220 */ /* 0x080fe20000400000 */
[-C--:B------:R-:W-:Y:S01]  /*4580*/  FMUL R108, R108, R239.reuse ;  /* 0x000000ef6c6c7220 */ /* 0x080fe20000400000 */
[-C--:B------:R-:W-:Y:S01]  /*4590*/  FMUL R109, R109, R239.reuse ;  /* 0x000000ef6d6d7220 */ /* 0x080fe20000400000 */
[-C--:B------:R-:W-:Y:S01]  /*45a0*/  FMUL R112, R112, R239.reuse ;  /* 0x000000ef70707220 */ /* 0x080fe20000400000 */
[-C--:B------:R-:W-:Y:S01]  /*45b0*/  FMUL R113, R113, R239.reuse ;  /* 0x000000ef71717220 */ /* 0x080fe20000400000 */
[-C--:B------:R-:W-:Y:S01]  /*45c0*/  FMUL R116, R116, R239.reuse ;  /* 0x000000ef74747220 */ /* 0x080fe20000400000 */
[----:B------:R-:W-:Y:S01]  /*45d0*/  FMUL R117, R117, R239 ;  /* 0x000000ef75757220 */ /* 0x000fe20000400000 */
[-C--:B-----5:R-:W-:Y:S01]  /*45e0*/  FMUL R106, R106, R86.reuse ;  /* 0x000000566a6a7220 */ /* 0x0a0fe20000400000 */
[-C--:B------:R-:W-:Y:S01]  /*45f0*/  FMUL R107, R107, R86.reuse ;  /* 0x000000566b6b7220 */ /* 0x080fe20000400000 */
[-C--:B------:R-:W-:Y:S01]  /*4600*/  FMUL R110, R110, R86.reuse ;  /* 0x000000566e6e7220 */ /* 0x080fe20000400000 */
[-C--:B------:R-:W-:Y:S01]  /*4610*/  FMUL R111, R111, R86.reuse ;  /* 0x000000566f6f7220 */ /* 0x080fe20000400000 */
[-C--:B------:R-:W-:Y:S01]  /*4620*/  FMUL R114, R114, R86.reuse ;  /* 0x0000005672727220 */ /* 0x080fe20000400000 */
[-C--:B------:R-:W-:Y:S01]  /*4630*/  FMUL R115, R115, R86.reuse ;  /* 0x0000005673737220 */ /* 0x080fe20000400000 */
[-C--:B------:R-:W-:Y:S01]  /*4640*/  FMUL R118, R118, R86.reuse ;  /* 0x0000005676767220 */ /* 0x080fe20000400000 */
[----:B------:R-:W-:Y:S01]  /*4650*/  FMUL R119, R119, R86 ;  /* 0x0000005677777220 */ /* 0x000fe20000400000 */
[-C--:B-1----:R-:W-:Y:S01]  /*4660*/  FMUL R88, R88, R211.reuse ;  /* 0x000000d358587220 */ /* 0x082fe20000400000 */
[-C--:B------:R-:W-:Y:S01]  /*4670*/  FMUL R89, R89, R211.reuse ;  /* 0x000000d359597220 */ /* 0x080fe20000400000 */
[-C--:B------:R-:W-:Y:S01]  /*4680*/  FMUL R92, R92, R211.reuse ;  /* 0x000000d35c5c7220 */ /* 0x080fe20000400000 */
[-C--:B------:R-:W-:Y:S01]  /*4690*/  FMUL R93, R93, R211.reuse ;  /* 0x000000d35d5d7220 */ /* 0x080fe20000400000 */
[-C--:B------:R-:W-:Y:S01]  /*46a0*/  FMUL R96, R96, R211.reuse ;  /* 0x000000d360607220 */ /* 0x080fe20000400000 */
[-C--:B------:R-:W-:Y:S01]  /*46b0*/  FMUL R97, R97, R211.reuse ;  /* 0x000000d361617220 */ /* 0x080fe20000400000 */
[-C--:B------:R-:W-:Y:S01]  /*46c0*/  FMUL R100, R100, R211.reuse ;  /* 0x000000d364647220 */ /* 0x080fe20000400000 */
[----:B------:R-:W-:Y:S01]  /*46d0*/  FMUL R101, R101, R211 ;  /* 0x000000d365657220 */ /* 0x000fe20000400000 */
[-C--:B--2---:R-:W-:Y:S01]  /*46e0*/  FMUL R90, R90, R224.reuse ;  /* 0x000000e05a5a7220 */ /* 0x084fe20000400000 */
[-C--:B------:R-:W-:Y:S01]  /*46f0*/  FMUL R91, R91, R224.reuse ;  /* 0x000000e05b5b7220 */ /* 0x080fe20000400000 */
[-C--:B------:R-:W-:Y:S01]  /*4700*/  FMUL R94, R94, R224.reuse ;  /* 0x000000e05e5e7220 */ /* 0x080fe20000400000 */
[-C--:B------:R-:W-:Y:S01]  /*4710*/  FMUL R95, R95, R224.reuse ;  /* 0x000000e05f5f7220 */ /* 0x080fe20000400000 */
[-C--:B------:R-:W-:Y:S01]  /*4720*/  FMUL R98, R98, R224.reuse ;  /* 0x000000e062627220 */ /* 0x080fe20000400000 */
[-C--:B------:R-:W-:Y:S01]  /*4730*/  FMUL R99, R99, R224.reuse ;  /* 0x000000e063637220 */ /* 0x080fe20000400000 */
[-C--:B------:R-:W-:Y:S01]  /*4740*/  FMUL R102, R102, R224.reuse ;  /* 0x000000e066667220 */ /* 0x080fe20000400000 */
[----:B------:R-:W-:Y:S01]  /*4750*/  FMUL R103, R103, R224 ;  /* 0x000000e067677220 */ /* 0x000fe20000400000 */
[----:B---3--:R-:W-:-:S02]  /*4760*/  F2FP.BF16.F32.PACK_AB R24, R58, R63 ;  /* 0x0000003f3a18723e */ /* 0x008fc400000010ff */
[----:B----4-:R-:W-:Y:S02]  /*4770*/  F2FP.BF16.F32.PACK_AB R25, R225, R80 ;  /* 0x00000050e119723e */ /* 0x010fe400000010ff */
[----:B------:R-:W-:Y:S02]  /*4780*/  F2FP.BF16.F32.PACK_AB R26, R67, R62 ;  /* 0x0000003e431a723e */ /* 0x000fe400000010ff */
[----:B------:R-:W-:Y:S02]  /*4790*/  F2FP.BF16.F32.PACK_AB R27, R85, R184 ;  /* 0x000000b8551b723e */ /* 0x000fe400000010ff */
[----:B------:R-:W-:Y:S02]  /*47a0*/  F2FP.BF16.F32.PACK_AB R28, R71, R66 ;  /* 0x00000042471c723e */ /* 0x000fe400000010ff */
[----:B------:R-:W-:Y:S02]  /*47b0*/  F2FP.BF16.F32.PACK_AB R29, R61, R190 ;  /* 0x000000be3d1d723e */ /* 0x000fe400000010ff */
[----:B------:R-:W-:-:S02]  /*47c0*/  F2FP.BF16.F32.PACK_AB R30, R75, R70 ;  /* 0x000000464b1e723e */ /* 0x000fc400000010ff */
[----:B------:R-:W-:Y:S02]  /*47d0*/  F2FP.BF16.F32.PACK_AB R31, R68, R69 ;  /* 0x00000045441f723e */ /* 0x000fe400000010ff */
        /* <DEDUP_REMOVED lines=23> */
[----:B------:R-:W-:Y:S01]  /*4950*/  F2FP.BF16.F32.PACK_AB R55, R222, R221 ;  /* 0x000000ddde37723e */ /* 0x000fe200000010ff */
[----:B------:R-:W-:Y:S06]  /*4960*/  BAR.SYNC.DEFER_BLOCKING 0x0 ;  /* 0x0000000000007b1d */ /* 0x000fec0000010000 */
[----:B------:R-:W-:-:S06]  /*4970*/  WARPGROUP.ARRIVE ;  /* 0x00000000000079c5 */ /* 0x000fcc0000000000 */
[----:B------:R-:W-:Y:S03]  /*4980*/  HGMMA.64x32x16.F32.BF16 R104, R24, gdesc[UR4], R104 ;  /* 0x0060000418687df0 */ /* 0x000fe60008701868 */
[----:B------:R-:W-:Y:S03]  /*4990*/  HGMMA.64x32x16.F32.BF16 R104, R28, gdesc[UR32], R104 ;  /* 0x006000201c687df0 */ /* 0x000fe60008701868 */
[----:B------:R-:W-:Y:S03]  /*49a0*/  HGMMA.64x32x16.F32.BF16 R104, R32, gdesc[UR20], R104 ;  /* 0x0060001420687df0 */ /* 0x000fe60008701868 */
[----:B------:R-:W-:Y:S03]  /*49b0*/  HGMMA.64x32x16.F32.BF16 R104, R36, gdesc[UR12], R104 ;  /* 0x0060000c24687df0 */ /* 0x000fe60008701868 */
[----:B------:R-:W-:Y:S01]  /*49c0*/  HGMMA.64x32x16.F32.BF16 R88, R40, gdesc[UR4], R88 ;  /* 0x0060000428587df0 */ /* 0x000fe20008701858 */
[----:B------:R-:W-:Y:S01]  /*49d0*/  FADD R63, R63, R58 ;  /* 0x0000003a3f3f7221 */ /* 0x000fe20000000000 */
[----:B------:R-:W-:Y:S01]  /*49e0*/  FADD R225, R80, R225 ;  /* 0x000000e150e17221 */ /* 0x000fe20000000000 */
[----:B------:R-:W-:Y:S01]  /*49f0*/  FADD R186, R186, R203 ;  /* 0x000000cbbaba7221 */ /* 0x000fe20000000000 */
[----:B------:R-:W-:Y:S01]  /*4a00*/  FADD R208, R208, R213 ;  /* 0x000000d5d0d07221 */ /* 0x000fe20000000000 */
[----:B------:R-:W-:Y:S01]  /*4a10*/  FADD R62, R62, R63 ;  /* 0x0000003f3e3e7221 */ /* 0x000fe20000000000 */
[----:B------:R-:W-:Y:S01]  /*4a20*/  FADD R184, R184, R225 ;  /* 0x000000e1b8b87221 */ /* 0x000fe20000000000 */
[----:B------:R-:W-:Y:S01]  /*4a30*/  FADD R77, R77, R186 ;  /* 0x000000ba4d4d7221 */ /* 0x000fe20000000000 */
[----:B------:R-:W-:Y:S01]  /*4a40*/  FADD R81, R81, R208 ;  /* 0x000000d051517221 */ /* 0x000fe20000000000 */
        /* <DEDUP_REMOVED lines=53> */
[----:B------:R-:W-:-:S02]  /*4da0*/  FADD R221, R222, R221 ;  /* 0x000000dddedd7221 */ /* 0x000fc40000000000 */
[----:B------:R-:W0:Y:S04]  /*4db0*/  SHFL.BFLY PT, R57, R76, 0x2, 0x1f ;  /* 0x0c401f004c397f89 */ /* 0x000e2800000e0000 */
[----:B------:R-:W1:Y:S04]  /*4dc0*/  SHFL.BFLY PT, R61, R78, 0x2, 0x1f ;  /* 0x0c401f004e3d7f89 */ /* 0x000e6800000e0000 */
[----:B------:R-:W2:Y:S04]  /*4dd0*/  SHFL.BFLY PT, R63, R206, 0x2, 0x1f ;  /* 0x0c401f00ce3f7f89 */ /* 0x000ea800000e0000 */
[----:B------:R-:W3:Y:S01]  /*4de0*/  SHFL.BFLY PT, R58, R221, 0x2, 0x1f ;  /* 0x0c401f00dd3a7f89 */ /* 0x000ee200000e0000 */
[----:B------:R-:W-:Y:S01]  /*4df0*/  HGMMA.64x32x16.F32.BF16 R88, R52, gdesc[UR12], R88, gsb0 ;  /* 0x0060000c34587df0 */ /* 0x000fe20008001858 */
[----:B0-----:R-:W-:Y:S01]  /*4e00*/  FADD R57, R76, R57 ;  /* 0x000000394c397221 */ /* 0x001fe20000000000 */
[----:B-1----:R-:W-:Y:S01]  /*4e10*/  FADD R61, R78, R61 ;  /* 0x0000003d4e3d7221 */ /* 0x002fe20000000000 */
[----:B------:R-:W-:Y:S01]  /*4e20*/  UIADD3 UR4, UP0, UR4, 0x40, URZ ;  /* 0x0000004004047890 */ /* 0x000fe2000ff1e03f */
[----:B--2---:R-:W-:Y:S01]  /*4e30*/  FADD R63, R206, R63 ;  /* 0x0000003fce3f7221 */ /* 0x004fe20000000000 */
[----:B---3--:R-:W-:-:S02]  /*4e40*/  FADD R64, R221, R58 ;  /* 0x0000003add407221 */ /* 0x008fc40000000000 */
[----:B------:R-:W0:Y:S01]  /*4e50*/  SHFL.BFLY PT, R60, R61, 0x1, 0x1f ;  /* 0x0c201f003d3c7f89 */ /* 0x000e2200000e0000 */
[----:B------:R-:W-:-:S03]  /*4e60*/  UIADD3.X UR5, URZ, UR5, URZ, UP0, !UPT ;  /* 0x000000053f057290 */ /* 0x000fc600087fe43f */
[----:B------:R-:W1:Y:S04]  /*4e70*/  SHFL.BFLY PT, R58, R57, 0x1, 0x1f ;  /* 0x0c201f00393a7f89 */ /* 0x000e6800000e0000 */
[----:B------:R-:W2:Y:S04]  /*4e80*/  SHFL.BFLY PT, R62, R63, 0x1, 0x1f ;  /* 0x0c201f003f3e7f89 */ /* 0x000ea800000e0000 */
[----:B------:R-:W3:Y:S01]  /*4e90*/  SHFL.BFLY PT, R65, R64, 0x1, 0x1f ;  /* 0x0c201f0040417f89 */ /* 0x000ee200000e0000 */
[----:B------:R-:W-:Y:S01]  /*4ea0*/  IMAD.U32 R66, RZ, RZ, UR5 ;  /* 0x00000005ff427e24 */ /* 0x000fe2000f8e00ff */
[----:B------:R-:W-:-:S04]  /*4eb0*/  ISETP.LE.U32.AND P0, PT, R188, UR4, PT ;  /* 0x00000004bc007c0c */ /* 0x000fc8000bf03070 */
[----:B------:R-:W-:Y:S01]  /*4ec0*/  ISETP.GE.U32.AND.EX P0, PT, R66, RZ, PT, P0 ;  /* 0x000000ff4200720c */ /* 0x000fe20003f06100 */
[----:B------:R-:W-:Y:S01]  /*4ed0*/  IMAD R173, R139, 0x40, R173 ;  /* 0x000000408bad7824 */ /* 0x000fe200078e02ad */
[----:B------:R-:W-:Y:S01]  /*4ee0*/  MOV R186, R56 ;  /* 0x0000003800ba7202 */ /* 0x000fe20000000f00 */
[----:B0-----:R-:W-:Y:S01]  /*4ef0*/  FADD R67, R61, R60 ;  /* 0x0000003c3d437221 */ /* 0x001fe20000000000 */
[----:B-1----:R-:W-:Y:S01]  /*4f00*/  FADD R58, R57, R58 ;  /* 0x0000003a393a7221 */ /* 0x002fe20000000000 */
[----:B--2---:R-:W-:Y:S01]  /*4f10*/  FADD R62, R63, R62 ;  /* 0x0000003e3f3e7221 */ /* 0x004fe20000000000 */
[----:B---3--:R-:W-:Y:S01]  /*4f20*/  FADD R65, R64, R65 ;  /* 0x0000004140417221 */ /* 0x008fe20000000000 */
[----:B------:R-:W-:Y:S02]  /*4f30*/  WARPGROUP.DEPBAR.LE gsb0, 0x0 ;  /* 0x00008000000079c5 */ /* 0x000fe40000010000 */
[----:B------:R-:W-:Y:S01]  /*4f40*/  FFMA R180, R239, R180, R58 ;  /* 0x000000b4efb47223 */ /* 0x000fe2000000003a */
[----:B------:R-:W-:Y:S01]  /*4f50*/  FFMA R181, R86, R181, R67 ;  /* 0x000000b556b57223 */ /* 0x000fe20000000043 */
[----:B------:R-:W-:Y:S01]  /*4f60*/  FFMA R182, R211, R182, R62 ;  /* 0x000000b6d3b67223 */ /* 0x000fe2000000003e */
[----:B------:R-:W-:Y:S01]  /*4f70*/  FFMA R183, R224, R183, R65 ;  /* 0x000000b7e0b77223 */ /* 0x000fe20000000041 */
[----:B------:R-:W-:-:S02]  /*4f80*/  IMAD R179, R141, 0x40, R179 ;  /* 0x000000408db37824 */ /* 0x000fc400078e02b3 */
[----:B------:R-:W-:Y:S02]  /*4f90*/  IMAD.MOV.U32 R187, RZ, RZ, R204 ;  /* 0x000000ffffbb7224 */ /* 0x000fe400078e00cc */
[----:B------:R-:W-:Y:S02]  /*4fa0*/  IMAD.MOV.U32 R185, RZ, RZ, R87 ;  /* 0x000000ffffb97224 */ /* 0x000fe400078e0057 */
[----:B------:R-:W-:Y:S01]  /*4fb0*/  IMAD.MOV.U32 R184, RZ, RZ, R59 ;  /* 0x000000ffffb87224 */ /* 0x000fe200078e003b */
[----:B------:R-:W-:Y:S06]  /*4fc0*/  @!P0 BRA `(.L_x_1) ;  /* 0xffffffc800b88947 */ /* 0x000fec000383ffff */
.L_x_0:
[----:B------:R-:W-:Y:S01]  /*4fd0*/  FMUL R5, R102, 0.25 ;  /* 0x3e80000066057820 */ /* 0x000fe20000400000 */
[----:B------:R-:W-:Y:S01]  /*4fe0*/  FSETP.GT.AND P3, PT, |R183|, 8.50705917302346158658e+37, PT ;  /* 0x7e800000b700780b */ /* 0x000fe20003f64200 */
[----:B------:R-:W-:Y:S01]  /*4ff0*/  FMUL R4, R103, 0.25 ;  /* 0x3e80000067047820 */ /* 0x000fe20000400000 */
[----:B------:R-:W-:Y:S01]  /*5000*/  IADD3 R3, R168, UR13, R167 ;  /* 0x0000000da8037c10 */ /* 0x000fe2000fffe0a7 */
[----:B------:R-:W-:Y:S01]  /*5010*/  FMUL R7, R94, 0.25 ;  /* 0x3e8000005e077820 */ /* 0x000fe20000400000 */
[----:B------:R-:W-:Y:S01]  /*5020*/  FSEL R17, R5, R102, P3 ;  /* 0x0000006605117208 */ /* 0x000fe20001800000 */
[----:B------:R-:W-:Y:S01]  /*5030*/  FMUL R5, R98, 0.25 ;  /* 0x3e80000062057820 */ /* 0x000fe20000400000 */
[----:B------:R-:W-:Y:S01]  /*5040*/  LOP3.LUT R6, R0, 0x60, RZ, 0xc0, !PT ;  /* 0x0000006000067812 */ /* 0x000fe200078ec0ff */
[----:B------:R-:W-:Y:S01]  /*5050*/  FMUL R8, R93, 0.25 ;  /* 0x3e8000005d087820 */ /* 0x000fe20000400000 */
[----:B------:R-:W-:Y:S01]  /*5060*/  FSEL R103, R4, R103, P3 ;  /* 0x0000006704677208 */ /* 0x000fe20001800000 */
[----:B------:R-:W-:Y:S01]  /*5070*/  FMUL R4, R95, 0.25 ;  /* 0x3e8000005f047820 */ /* 0x000fe20000400000 */
[----:B------:R-:W-:Y:S01]  /*5080*/  FSEL R21, R5, R98, P3 ;  /* 0x0000006205157208 */ /* 0x000fe20001800000 */
[----:B------:R-:W-:-:S02]  /*5090*/  IMAD R3, R6, 0x8, R3 ;  /* 0x0000000806037824 */ /* 0x000fc400078e0203 */
[----:B------:R-:W-:Y:S01]  /*50a0*/  FMUL R6, R99, 0.25 ;  /* 0x3e80000063067820 */ /* 0x000fe20000400000 */
[----:B------:R-:W-:Y:S01]  /*50b0*/  FMUL R5, R90, 0.25 ;  /* 0x3e8000005a057820 */ /* 0x000fe20000400000 */
[----:B------:R-:W-:Y:S01]  /*50c0*/  FSEL R95, R4, R95, P3 ;  /* 0x0000005f045f7208 */ /* 0x000fe20001800000 */
[----:B------:R-:W-:Y:S01]  /*50d0*/  FMUL R4, R101, 0.25 ;  /* 0x3e80000065047820 */ /* 0x000fe20000400000 */
[----:B------:R-:W-:Y:S01]  /*50e0*/  FSETP.GT.AND P1, PT, |R182|, 8.50705917302346158658e+37, PT ;  /* 0x7e800000b600780b */ /* 0x000fe20003f24200 */
[----:B------:R-:W-:Y:S01]  /*50f0*/  FMUL R9, R110, 0.25 ;  /* 0x3e8000006e097820 */ /* 0x000fe20000400000 */
[----:B------:R-:W-:Y:S01]  /*5100*/  FSEL R99, R6, R99, P3 ;  /* 0x0000006306637208 */ /* 0x000fe20001800000 */
        /* <DEDUP_REMOVED lines=19> */
[----:B------:R-:W-:Y:S01]  /*5240*/  FSETP.GT.AND P0, PT, |R181|, 8.50705917302346158658e+37, PT ;  /* 0x7e800000b500780b */ /* 0x000fe20003f04200 */
[----:B------:R-:W-:Y:S01]  /*5250*/  BAR.SYNC.DEFER_BLOCKING 0x0 ;  /* 0x0000000000007b1d */ /* 0x000fe20000010000 */
        /* <DEDUP_REMOVED lines=9> */
[----:B------:R-:W-:Y:S01]  /*52f0*/  ULDC.64 UR4, c[0x0][0x270] ;  /* 0x00009c0000047ab9 */ /* 0x000fe20000000a00 */
        /* <DEDUP_REMOVED lines=13> */
[----:B------:R-:W-:Y:S01]  /*53d0*/  FMUL R4, R180, 8388608 ;  /* 0x4b000000b4047820 */ /* 0x000fe20000400000 */
[----:B------:R-:W-:Y:S01]  /*53e0*/  FSEL R34, R6, R113, P2 ;  /* 0x0000007106227208 */ /* 0x000fe20001000000 */
[----:B------:R-:W-:Y:S01]  /*53f0*/  FMUL R6, R105, 0.25 ;  /* 0x3e80000069067820 */ /* 0x000fe20000400000 */
[----:B------:R-:W-:Y:S01]  /*5400*/  FSEL R112, R5, R112, P2 ;  /* 0x0000007005707208 */ /* 0x000fe20001000000 */
[----:B------:R-:W-:Y:S01]  /*5410*/  FMUL R5, R181, 8388608 ;  /* 0x4b000000b5057820 */ /* 0x000fe20000400000 */
[----:B------:R-:W-:Y:S01]  /*5420*/  FSETP.GEU.AND P5, PT, R180, 1.175494350822287508e-38, PT ;  /* 0x00800000b400780b */ /* 0x000fe20003fae000 */
[----:B------:R-:W-:Y:S01]  /*5430*/  UIMAD UR4, UR12, UR4, URZ ;  /* 0x000000040c0472a4 */ /* 0x000fe2000f8e023f */
[----:B------:R-:W-:Y:S01]  /*5440*/  FSEL R108, R7, R108, P2 ;  /* 0x0000006c076c7208 */ /* 0x000fe20001000000 */
[----:B------:R-:W-:Y:S01]  /*5450*/  FMUL R7, R182, 8388608 ;  /* 0x4b000000b6077820 */ /* 0x000fe20000400000 */
[----:B------:R-:W-:-:S02]  /*5460*/  FSETP.GEU.AND P6, PT, R181, 1.175494350822287508e-38, PT ;  /* 0x00800000b500780b */ /* 0x000fc40003fce000 */
[----:B------:R-:W-:Y:S02]  /*5470*/  FSETP.GEU.AND P4, PT, R182, 1.175494350822287508e-38, PT ;  /* 0x00800000b600780b */ /* 0x000fe40003f8e000 */
[----:B------:R-:W-:Y:S01]  /*5480*/  FSEL R40, R8, R107, P0 ;  /* 0x0000006b08287208 */ /* 0x000fe20000000000 */
[----:B------:R-:W-:Y:S01]  /*5490*/  FMUL R8, R183, 8388608 ;  /* 0x4b000000b7087820 */ /* 0x000fe20000400000 */
[----:B------:R-:W-:Y:S02]  /*54a0*/  FSEL R33, R4, R180, !P5 ;  /* 0x000000b404217208 */ /* 0x000fe40006800000 */
[----:B------:R-:W-:Y:S02]  /*54b0*/  FSEL R42, R6, R105, P2 ;  /* 0x00000069062a7208 */ /* 0x000fe40001000000 */
[----:B------:R-:W-:Y:S02]  /*54c0*/  FSEL R4, RZ, -23, P5 ;  /* 0xc1b80000ff047808 */ /* 0x000fe40002800000 */
[----:B------:R-:W-:Y:S01]  /*54d0*/  FSEL R35, R5, R181, !P6 ;  /* 0x000000b505237208 */ /* 0x000fe20007000000 */
[----:B------:R-:W-:Y:S01]  /*54e0*/  VIADD R5, R33, 0xc0cafb0d ;  /* 0xc0cafb0d21057836 */ /* 0x000fe20000000000 */
[----:B------:R-:W-:Y:S01]  /*54f0*/  FSEL R110, R9, R110, P0 ;  /* 0x0000006e096e7208 */ /* 0x000fe20000000000 */
[----:B------:R-:W-:Y:S01]  /*5500*/  FMUL R9, R104, 0.25 ;  /* 0x3e80000068097820 */ /* 0x000fe20000400000 */
[----:B------:R-:W-:-:S02]  /*5510*/  FSETP.GEU.AND P5, PT, R183, 1.175494350822287508e-38, PT ;  /* 0x00800000b700780b */ /* 0x000fc40003fae000 */
[----:B------:R-:W-:Y:S02]  /*5520*/  FSEL R6, RZ, -23, P6 ;  /* 0xc1b80000ff067808 */ /* 0x000fe40003000000 */
[----:B------:R-:W-:Y:S02]  /*5530*/  FSETP.GEU.AND P6, PT, |R183|, 1.175494350822287508e-38, PT ;  /* 0x00800000b700780b */ /* 0x000fe40003fce200 */
[----:B------:R-:W-:Y:S01]  /*5540*/  FSEL R48, R7, R182, !P4 ;  /* 0x000000b607307208 */ /* 0x000fe20006000000 */
[----:B------:R-:W-:Y:S01]  /*5550*/  VIADD R7, R35, 0xc0cafb0d ;  /* 0xc0cafb0d23077836 */ /* 0x000fe20000000000 */
[----:B------:R-:W-:Y:S02]  /*5560*/  FSEL R10, RZ, -23, P4 ;  /* 0xc1b80000ff0a7808 */ /* 0x000fe40002000000 */
[C---:B------:R-:W-:Y:S01]  /*5570*/  FSETP.GEU.AND P4, PT, |R182|.reuse, 1.175494350822287508e-38, PT ;  /* 0x00800000b600780b */ /* 0x040fe20003f8e200 */
[----:B------:R-:W-:Y:S01]  /*5580*/  @P1 FMUL R182, R182, 0.25 ;  /* 0x3e800000b6b61820 */ /* 0x000fe20000400000 */
[----:B------:R-:W-:Y:S01]  /*5590*/  FSEL R37, R8, R183, !P5 ;  /* 0x000000b708257208 */ /* 0x000fe20006800000 */
[----:B------:R-:W-:Y:S01]  /*55a0*/  @P3 FMUL R183, R183, 0.25 ;  /* 0x3e800000b7b73820 */ /* 0x000fe20000400000 */
[C---:B------:R-:W-:Y:S01]  /*55b0*/  FSETP.GEU.AND P1, PT, |R180|.reuse, 1.175494350822287508e-38, PT ;  /* 0x00800000b400780b */ /* 0x040fe20003f2e200 */
[----:B------:R-:W-:Y:S01]  /*55c0*/  @P2 FMUL R180, R180, 0.25 ;  /* 0x3e800000b4b42820 */ /* 0x000fe20000400000 */
[----:B------:R-:W-:Y:S01]  /*55d0*/  FSEL R104, R9, R104, P2 ;  /* 0x0000006809687208 */ /* 0x000fe20001000000 */
[----:B------:R-:W-:Y:S01]  /*55e0*/  VIADD R13, R37, 0xc0cafb0d ;  /* 0xc0cafb0d250d7836 */ /* 0x000fe20000000000 */
[----:B------:R-:W-:Y:S01]  /*55f0*/  IADD3 R9, R48, -0x3f3504f3, RZ ;  /* 0xc0cafb0d30097810 */ /* 0x000fe20007ffe0ff */
[----:B------:R-:W-:Y:S01]  /*5600*/  @!P6 FMUL R183, R183, 16777216 ;  /* 0x4b800000b7b7e820 */ /* 0x000fe20000400000 */
[----:B------:R-:W-:Y:S01]  /*5610*/  LOP3.LUT R8, R7, 0xff800000, RZ, 0xc0, !PT ;  /* 0xff80000007087812 */ /* 0x000fe200078ec0ff */
[----:B------:R-:W-:Y:S01]  /*5620*/  @!P6 FMUL R103, R103, 16777216 ;  /* 0x4b8000006767e820 */ /* 0x000fe20000400000 */
[----:B------:R-:W-:Y:S01]  /*5630*/  LOP3.LUT R11, R9, 0xff800000, RZ, 0xc0, !PT ;  /* 0xff800000090b7812 */ /* 0x000fe200078ec0ff */
[----:B------:R-:W-:Y:S01]  /*5640*/  @!P4 FMUL R182, R182, 16777216 ;  /* 0x4b800000b6b6c820 */ /* 0x000fe20000400000 */
[----:B------:R-:W-:Y:S01]  /*5650*/  FSETP.GEU.AND P3, PT, |R181|, 1.175494350822287508e-38, PT ;  /* 0x00800000b500780b */ /* 0x000fe20003f6e200 */
[----:B------:R-:W0:Y:S01]  /*5660*/  MUFU.RCP R16, R183 ;  /* 0x000000b700107308 */ /* 0x000e220000001000 */
[----:B------:R-:W-:Y:S01]  /*5670*/  I2FP.F32.S32 R9, R8 ;  /* 0x0000000800097245 */ /* 0x000fe20000201400 */
[----:B------:R-:W-:Y:S01]  /*5680*/  @!P1 FMUL R180, R180, 16777216 ;  /* 0x4b800000b4b49820 */ /* 0x000fe20000400000 */
[----:B------:R-:W-:Y:S01]  /*5690*/  LOP3.LUT R14, R13, 0xff800000, RZ, 0xc0, !PT ;  /* 0xff8000000d0e7812 */ /* 0x000fe200078ec0ff */
[----:B------:R-:W-:Y:S01]  /*56a0*/  @P0 FMUL R181, R181, 0.25 ;  /* 0x3e800000b5b50820 */ /* 0x000fe20000400000 */
[----:B------:R-:W-:Y:S01]  /*56b0*/  I2FP.F32.S32 R13, R11 ;  /* 0x0000000b000d7245 */ /* 0x000fe20000201400 */
[----:B------:R-:W-:Y:S01]  /*56c0*/  FFMA.FTZ R9, R9, 1.1920928955078125e-07, R6 ;  /* 0x3400000009097823 */ /* 0x000fe20000010006 */
[----:B------:R-:W-:Y:S01]  /*56d0*/  LOP3.LUT R5, R5, 0xff800000, RZ, 0xc0, !PT ;  /* 0xff80000005057812 */ /* 0x000fe200078ec0ff */
[----:B------:R-:W1:Y:S01]  /*56e0*/  MUFU.RCP R6, R182 ;  /* 0x000000b600067308 */ /* 0x000e620000001000 */
[----:B------:R-:W-:Y:S01]  /*56f0*/  FSEL R12, RZ, -23, P5 ;  /* 0xc1b80000ff0c7808 */ /* 0x000fe20002800000 */
[----:B------:R-:W-:Y:S01]  /*5700*/  FFMA.FTZ R10, R13, 1.1920928955078125e-07, R10 ;  /* 0x340000000d0a7823 */ /* 0x000fe2000001000a */
[----:B------:R-:W-:Y:S01]  /*5710*/  I2FP.F32.S32 R7, R5 ;  /* 0x0000000500077245 */ /* 0x000fe20000201400 */
[----:B------:R-:W-:Y:S01]  /*5720*/  @!P3 FMUL R181, R181, 16777216 ;  /* 0x4b800000b5b5b820 */ /* 0x000fe20000400000 */
[----:B------:R-:W-:Y:S01]  /*5730*/  I2FP.F32.S32 R15, R14 ;  /* 0x0000000e000f7245 */ /* 0x000fe20000201400 */
[----:B------:R-:W-:Y:S01]  /*5740*/  @!P6 FMUL R17, R17, 16777216 ;  /* 0x4b8000001111e820 */ /* 0x000fe20000400000 */
[----:B------:R-:W-:Y:S01]  /*5750*/  @!P6 FMUL R99, R99, 16777216 ;  /* 0x4b8000006363e820 */ /* 0x000fe20000400000 */
[----:B------:R-:W2:Y:S01]  /*5760*/  MUFU.RCP R13, R180 ;  /* 0x000000b4000d7308 */ /* 0x000ea20000001000 */
[----:B------:R-:W-:Y:S01]  /*5770*/  FFMA.FTZ R4, R7, 1.1920928955078125e-07, R4 ;  /* 0x3400000007047823 */ /* 0x000fe20000010004 */
[----:B------:R-:W-:Y:S01]  /*5780*/  @!P6 FMUL R21, R21, 16777216 ;  /* 0x4b8000001515e820 */ /* 0x000fe20000400000 */
[----:B------:R-:W-:Y:S01]  /*5790*/  @!P6 FMUL R95, R95, 16777216 ;  /* 0x4b8000005f5fe820 */ /* 0x000fe20000400000 */
[----:B------:R-:W-:Y:S01]  /*57a0*/  @!P6 FMUL R25, R25, 16777216 ;  /* 0x4b8000001919e820 */ /* 0x000fe20000400000 */
[----:B------:R-:W-:Y:S01]  /*57b0*/  @!P6 FMUL R91, R91, 16777216 ;  /* 0x4b8000005b5be820 */ /* 0x000fe20000400000 */
[----:B------:R-:W-:Y:S01]  /*57c0*/  @!P6 FMUL R29, R29, 16777216 ;  /* 0x4b8000001d1de820 */ /* 0x000fe20000400000 */
[----:B------:R-:W-:Y:S01]  /*57d0*/  @!P4 FMUL R101, R101, 16777216 ;  /* 0x4b8000006565c820 */ /* 0x000fe20000400000 */
[----:B------:R-:W3:Y:S01]  /*57e0*/  MUFU.RCP R7, R181 ;  /* 0x000000b500077308 */ /* 0x000ee20000001000 */
[----:B------:R-:W-:Y:S01]  /*57f0*/  @!P4 FMUL R19, R19, 16777216 ;  /* 0x4b8000001313c820 */ /* 0x000fe20000400000 */
[----:B------:R-:W-:Y:S01]  /*5800*/  @!P4 FMUL R97, R97, 16777216 ;  /* 0x4b8000006161c820 */ /* 0x000fe20000400000 */
[----:B------:R-:W-:Y:S01]  /*5810*/  @!P4 FMUL R23, R23, 16777216 ;  /* 0x4b8000001717c820 */ /* 0x000fe20000400000 */
[----:B------:R-:W-:Y:S01]  /*5820*/  @!P4 FMUL R93, R93, 16777216 ;  /* 0x4b8000005d5dc820 */ /* 0x000fe20000400000 */
[----:B------:R-:W-:Y:S01]  /*5830*/  @!P4 FMUL R27, R27, 16777216 ;  /* 0x4b8000001b1bc820 */ /* 0x000fe20000400000 */
[----:B------:R-:W-:Y:S01]  /*5840*/  @!P4 FMUL R89, R89, 16777216 ;  /* 0x4b8000005959c820 */ /* 0x000fe20000400000 */
[----:B------:R-:W-:Y:S01]  /*5850*/  @!P4 FMUL R31, R31, 16777216 ;  /* 0x4b8000001f1fc820 */ /* 0x000fe20000400000 */
[----:B------:R-:W-:Y:S01]  /*5860*/  FFMA.FTZ R15, R15, 1.1920928955078125e-07, R12 ;  /* 0x340000000f0f7823 */ /* 0x000fe2000001000c */
[----:B------:R-:W-:Y:S01]  /*5870*/  @!P1 FMUL R30, R30, 16777216 ;  /* 0x4b8000001e1e9820 */ /* 0x000fe20000400000 */
[----:B------:R-:W-:Y:S01]  /*5880*/  @!P1 FMUL R116, R116, 16777216 ;  /* 0x4b80000074749820 */ /* 0x000fe20000400000 */
[----:B------:R-:W-:Y:S01]  /*5890*/  @!P1 FMUL R34, R34, 16777216 ;  /* 0x4b80000022229820 */ /* 0x000fe20000400000 */
[----:B------:R-:W-:Y:S01]  /*58a0*/  @!P1 FMUL R112, R112, 16777216 ;  /* 0x4b80000070709820 */ /* 0x000fe20000400000 */
[----:B------:R-:W-:Y:S01]  /*58b0*/  @!P1 FMUL R38, R38, 16777216 ;  /* 0x4b80000026269820 */ /* 0x000fe20000400000 */
[----:B------:R-:W-:Y:S01]  /*58c0*/  @!P1 FMUL R108, R108, 16777216 ;  /* 0x4b8000006c6c9820 */ /* 0x000fe20000400000 */
[----:B------:R-:W-:Y:S01]  /*58d0*/  @!P1 FMUL R42, R42, 16777216 ;  /* 0x4b8000002a2a9820 */ /* 0x000fe20000400000 */
[----:B------:R-:W-:Y:S01]  /*58e0*/  @!P1 FMUL R104, R104, 16777216 ;  /* 0x4b80000068689820 */ /* 0x000fe20000400000 */
[C---:B0-----:R-:W-:Y:S01]  /*58f0*/  FMUL R103, R16.reuse, R103 ;  /* 0x0000006710677220 */ /* 0x041fe20000400000 */
[C---:B------:R-:W-:Y:S01]  /*5900*/  FMUL R18, R16.reuse, R17 ;  /* 0x0000001110127220 */ /* 0x040fe20000400000 */
[C---:B------:R-:W-:Y:S01]  /*5910*/  FMUL R99, R16.reuse, R99 ;  /* 0x0000006310637220 */ /* 0x040fe20000400000 */
[C---:B------:R-:W-:Y:S01]  /*5920*/  FMUL R22, R16.reuse, R21 ;  /* 0x0000001510167220 */ /* 0x040fe20000400000 */
[C---:B------:R-:W-:Y:S01]  /*5930*/  FMUL R95, R16.reuse, R95 ;  /* 0x0000005f105f7220 */ /* 0x040fe20000400000 */
[C---:B------:R-:W-:Y:S01]  /*5940*/  FMUL R24, R16.reuse, R25 ;  /* 0x0000001910187220 */ /* 0x040fe20000400000 */
[C---:B------:R-:W-:Y:S01]  /*5950*/  FMUL R91, R16.reuse, R91 ;  /* 0x0000005b105b7220 */ /* 0x040fe20000400000 */
[----:B------:R-:W-:Y:S01]  /*5960*/  FMUL R12, R16, R29 ;  /* 0x0000001d100c7220 */ /* 0x000fe20000400000 */
[----:B------:R-:W-:-:S02]  /*5970*/  IMAD.IADD R5, R33, 0x1, -R5 ;  /* 0x0000000121057824 */ /* 0x000fc400078e0a05 */
[C---:B-1----:R-:W-:Y:S01]  /*5980*/  FMUL R101, R6.reuse, R101 ;  /* 0x0000006506657220 */ /* 0x042fe20000400000 */
[C---:B------:R-:W-:Y:S01]  /*5990*/  FMUL R20, R6.reuse, R19 ;  /* 0x0000001306147220 */ /* 0x040fe20000400000 */
[C---:B------:R-:W-:Y:S01]  /*59a0*/  FMUL R97, R6.reuse, R97 ;  /* 0x0000006106617220 */ /* 0x040fe20000400000 */
[C---:B------:R-:W-:Y:S01]  /*59b0*/  FMUL R16, R6.reuse, R23 ;  /* 0x0000001706107220 */ /* 0x040fe20000400000 */
[C---:B------:R-:W-:Y:S01]  /*59c0*/  FMUL R93, R6.reuse, R93 ;  /* 0x0000005d065d7220 */ /* 0x040fe20000400000 */
[C---:B------:R-:W-:Y:S01]  /*59d0*/  FMUL R26, R6.reuse, R27 ;  /* 0x0000001b061a7220 */ /* 0x040fe20000400000 */
[C---:B------:R-:W-:Y:S01]  /*59e0*/  FMUL R89, R6.reuse, R89 ;  /* 0x0000005906597220 */ /* 0x040fe20000400000 */
[----:B------:R-:W-:Y:S01]  /*59f0*/  FMUL R6, R6, R31 ;  /* 0x0000001f06067220 */ /* 0x000fe20000400000 */
[C---:B--2---:R-:W-:Y:S01]  /*5a00*/  FMUL R30, R13.reuse, R30 ;  /* 0x0000001e0d1e7220 */ /* 0x044fe20000400000 */
[C---:B------:R-:W-:Y:S01]  /*5a10*/  FMUL R19, R13.reuse, R116 ;  /* 0x000000740d137220 */ /* 0x040fe20000400000 */
[C---:B------:R-:W-:Y:S01]  /*5a20*/  FMUL R42, R13.reuse, R42 ;  /* 0x0000002a0d2a7220 */ /* 0x040fe20000400000 */
[C---:B------:R-:W-:Y:S01]  /*5a30*/  FMUL R29, R13.reuse, R104 ;  /* 0x000000680d1d7220 */ /* 0x040fe20000400000 */
[C---:B------:R-:W-:Y:S01]  /*5a40*/  FMUL R34, R13.reuse, R34 ;  /* 0x000000220d227220 */ /* 0x040fe20000400000 */
[C---:B------:R-:W-:Y:S01]  /*5a50*/  FMUL R23, R13.reuse, R112 ;  /* 0x000000700d177220 */ /* 0x040fe20000400000 */
[C---:B------:R-:W-:Y:S01]  /*5a60*/  FMUL R38, R13.reuse, R38 ;  /* 0x000000260d267220 */ /* 0x040fe20000400000 */
[----:B------:R-:W-:Y:S01]  /*5a70*/  FMUL R27, R13, R108 ;  /* 0x0000006c0d1b7220 */ /* 0x000fe20000400000 */
[----:B------:R-:W-:-:S02]  /*5a80*/  IMAD.MOV.U32 R13, RZ, RZ, 0x3dc6b27f ;  /* 0x3dc6b27fff0d7424 */ /* 0x000fc400078e00ff */
[----:B------:R-:W-:Y:S01]  /*5a90*/  FADD R5, R5, -1 ;  /* 0xbf80000005057421 */ /* 0x000fe20000000000 */
[----:B------:R-:W-:Y:S02]  /*5aa0*/  IMAD.IADD R11, R48, 0x1, -R11 ;  /* 0x00000001300b7824 */ /* 0x000fe400078e0a0b */
        /* <DEDUP_REMOVED lines=8> */
[----:B------:R-:W-:Y:S01]  /*5b30*/  F2FP.BF16.F32.PACK_AB R46, R89, R6 ;  /* 0x00000006592e723e */ /* 0x000fe200000010ff */
[----:B------:R-:W-:Y:S01]  /*5b40*/  FFMA.FTZ R6, R5, R13, -0.16845393180847167969 ;  /* 0xbe2c7f3005067423 */ /* 0x000fe2000001000d */
[----:B------:R-:W-:-:S02]  /*5b50*/  IMAD.IADD R8, R35, 0x1, -R8 ;  /* 0x0000000123087824 */ /* 0x000fc400078e0a08 */
[----:B------:R-:W-:Y:S01]  /*5b60*/  FADD R11, R11, -1 ;  /* 0xbf8000000b0b7421 */ /* 0x000fe20000000000 */
[C---:B---3--:R-:W-:Y:S01]  /*5b70*/  FMUL R28, R7.reuse, R28 ;  /* 0x0000001c071c7220 */ /* 0x048fe20000400000 */
[C---:B------:R-:W-:Y:S01]  /*5b80*/  FMUL R17, R7.reuse, R118 ;  /* 0x0000007607117220 */ /* 0x040fe20000400000 */
[C---:B------:R-:W-:Y:S01]  /*5b90*/  FMUL R32, R7.reuse, R32 ;  /* 0x0000002007207220 */ /* 0x040fe20000400000 */
[C---:B------:R-:W-:Y:S01]  /*5ba0*/  FMUL R21, R7.reuse, R114 ;  /* 0x0000007207157220 */ /* 0x040fe20000400000 */
[C---:B------:R-:W-:Y:S01]  /*5bb0*/  FMUL R36, R7.reuse, R36 ;  /* 0x0000002407247220 */ /* 0x040fe20000400000 */
[C---:B------:R-:W-:Y:S01]  /*5bc0*/  FMUL R25, R7.reuse, R110 ;  /* 0x0000006e07197220 */ /* 0x040fe20000400000 */
[C---:B------:R-:W-:Y:S01]  /*5bd0*/  FMUL R40, R7.reuse, R40 ;  /* 0x0000002807287220 */ /* 0x040fe20000400000 */
[----:B------:R-:W-:Y:S01]  /*5be0*/  FMUL R7, R7, R106 ;  /* 0x0000006a07077220 */ /* 0x000fe20000400000 */
[----:B------:R-:W-:Y:S01]  /*5bf0*/  F2FP.BF16.F32.PACK_AB R47, R91, R12 ;  /* 0x0000000c5b2f723e */ /* 0x000fe200000010ff */
[----:B------:R-:W-:Y:S01]  /*5c00*/  FFMA.FTZ R6, R5, R6, 0.1716887056827545166 ;  /* 0x3e2fcf2a05067423 */ /* 0x000fe20000010006 */
[----:B------:R-:W-:Y:S01]  /*5c10*/  FADD R8, R8, -1 ;  /* 0xbf80000008087421 */ /* 0x000fe20000000000 */
[----:B------:R-:W-:Y:S01]  /*5c20*/  FFMA.FTZ R12, R11, R13, -0.16845393180847167969 ;  /* 0xbe2c7f300b0c7423 */ /* 0x000fe2000001000d */
[----:B------:R-:W-:Y:S01]  /*5c30*/  F2FP.BF16.F32.PACK_AB R45, R40, R7 ;  /* 0x00000007282d723e */ /* 0x000fe200000010ff */
[----:B------:R-:W-:Y:S01]  /*5c40*/  FFMA.FTZ R6, R5, R6, -0.17900948226451873779 ;  /* 0xbe374e4305067423 */ /* 0x000fe20000010006 */
[----:B------:R-:W-:Y:S01]  /*5c50*/  FFMA.FTZ R7, R8, R13, -0.16845393180847167969 ;  /* 0xbe2c7f3008077423 */ /* 0x000fe2000001000d */
[----:B------:R-:W-:Y:S01]  /*5c60*/  FFMA.FTZ R12, R11, R12, 0.1716887056827545166 ;  /* 0x3e2fcf2a0b0c7423 */ /* 0x000fe2000001000c */
[----:B------:R-:W-:Y:S01]  /*5c70*/  F2FP.BF16.F32.PACK_AB R44, R42, R29 ;  /* 0x0000001d2a2c723e */ /* 0x000fe200000010ff */
[----:B------:R-:W-:Y:S01]  /*5c80*/  FFMA.FTZ R6, R5, R6, 0.20512372255325317383 ;  /* 0x3e520bf405067423 */ /* 0x000fe20000010006 */
[C---:B------:R-:W-:Y:S01]  /*5c90*/  FFMA.FTZ R7, R8.reuse, R7, 0.1716887056827545166 ;  /* 0x3e2fcf2a08077423 */ /* 0x040fe20000010007 */
[----:B------:R-:W-:Y:S01]  /*5ca0*/  FFMA.FTZ R12, R11, R12, -0.17900948226451873779 ;  /* 0xbe374e430b0c7423 */ /* 0x000fe2000001000c */
[----:B------:R-:W-:Y:S01]  /*5cb0*/  ISETP.GE.U32.AND P0, PT, R33, 0x7f800000, PT ;  /* 0x7f8000002100780c */ /* 0x000fe20003f06070 */
[----:B------:R-:W-:Y:S01]  /*5cc0*/  FFMA.FTZ R6, R5, R6, -0.24046532809734344482 ;  /* 0xbe763c8b05067423 */ /* 0x000fe20000010006 */
[C---:B------:R-:W-:Y:S01]  /*5cd0*/  FFMA.FTZ R7, R8.reuse, R7, -0.17900948226451873779 ;  /* 0xbe374e4308077423 */ /* 0x040fe20000010007 */
[----:B------:R-:W-:Y:S01]  /*5ce0*/  FFMA.FTZ R12, R11, R12, 0.20512372255325317383 ;  /* 0x3e520bf40b0c7423 */ /* 0x000fe2000001000c */
[----:B------:R0:W-:Y:S01]  /*5cf0*/  STSM.16.M88.4 [R3], R44 ;  /* 0x0000002c03007844 */ /* 0x0001e20000000200 */
[----:B------:R-:W-:Y:S01]  /*5d00*/  FFMA.FTZ R6, R5, R6, 0.28857114911079406738 ;  /* 0x3e93bf9905067423 */ /* 0x000fe20000010006 */
[----:B------:R-:W-:Y:S01]  /*5d10*/  FFMA.FTZ R7, R8, R7, 0.20512372255325317383 ;  /* 0x3e520bf408077423 */ /* 0x000fe20000010007 */
[----:B------:R-:W-:Y:S01]  /*5d20*/  FFMA.FTZ R12, R11, R12, -0.24046532809734344482 ;  /* 0xbe763c8b0b0c7423 */ /* 0x000fe2000001000c */
[----:B------:R-:W-:Y:S01]  /*5d30*/  ISETP.GE.U32.AND P5, PT, R48, 0x7f800000, PT ;  /* 0x7f8000003000780c */ /* 0x000fe20003fa6070 */
[----:B------:R-:W-:Y:S01]  /*5d40*/  FFMA.FTZ R6, R5, R6, -0.36067417263984680176 ;  /* 0xbeb8aa4905067423 */ /* 0x000fe20000010006 */
[----:B------:R-:W-:Y:S01]  /*5d50*/  FFMA.FTZ R7, R8, R7, -0.24046532809734344482 ;  /* 0xbe763c8b08077423 */ /* 0x000fe20000010007 */
[----:B------:R-:W-:Y:S01]  /*5d60*/  FFMA.FTZ R12, R11, R12, 0.28857114911079406738 ;  /* 0x3e93bf990b0c7423 */ /* 0x000fe2000001000c */
[----:B------:R-:W-:Y:S01]  /*5d70*/  LOP3.LUT R84, R0, 0x7f, RZ, 0xc0, !PT ;  /* 0x0000007f00547812 */ /* 0x000fe200078ec0ff */
[----:B------:R-:W-:Y:S01]  /*5d80*/  FFMA.FTZ R6, R5, R6, 0.48089820146560668945 ;  /* 0x3ef6384a05067423 */ /* 0x000fe20000010006 */
[----:B------:R-:W-:Y:S01]  /*5d90*/  FFMA.FTZ R7, R8, R7, 0.28857114911079406738 ;  /* 0x3e93bf9908077423 */ /* 0x000fe20000010007 */
[----:B------:R-:W-:Y:S01]  /*5da0*/  FFMA.FTZ R12, R11, R12, -0.36067417263984680176 ;  /* 0xbeb8aa490b0c7423 */ /* 0x000fe2000001000c */
[----:B------:R-:W-:Y:S01]  /*5db0*/  LEA R84, R84, UR13, 0x4 ;  /* 0x0000000d54547c11 */ /* 0x000fe2000f8e20ff */
[----:B------:R-:W-:Y:S01]  /*5dc0*/  FFMA.FTZ R6, R5, R6, -0.72134751081466674805 ;  /* 0xbf38aa3b05067423 */ /* 0x000fe20000010006 */
[C---:B------:R-:W-:Y:S01]  /*5dd0*/  FFMA.FTZ R7, R8.reuse, R7, -0.36067417263984680176 ;  /* 0xbeb8aa4908077423 */ /* 0x040fe20000010007 */
[----:B------:R-:W-:Y:S01]  /*5de0*/  FFMA.FTZ R12, R11, R12, 0.48089820146560668945 ;  /* 0x3ef6384a0b0c7423 */ /* 0x000fe2000001000c */
[----:B------:R-:W-:Y:S01]  /*5df0*/  IADD3 R14, R37, -R14, RZ ;  /* 0x8000000e250e7210 */ /* 0x000fe20007ffe0ff */
[----:B------:R-:W-:Y:S01]  /*5e00*/  FMUL R6, R5, R6 ;  /* 0x0000000605067220 */ /* 0x000fe20000400000 */
[C---:B------:R-:W-:Y:S01]  /*5e10*/  FFMA.FTZ R7, R8.reuse, R7, 0.48089820146560668945 ;  /* 0x3ef6384a08077423 */ /* 0x040fe20000010007 */
[----:B------:R-:W-:Y:S01]  /*5e20*/  FFMA.FTZ R12, R11, R12, -0.72134751081466674805 ;  /* 0xbf38aa3b0b0c7423 */ /* 0x000fe2000001000c */
[----:B------:R-:W-:Y:S01]  /*5e30*/  ISETP.GE.U32.AND P1, PT, R35, 0x7f800000, PT ;  /* 0x7f8000002300780c */ /* 0x000fe20003f26070 */
[----:B------:R-:W-:Y:S01]  /*5e40*/  FMUL R6, R5, R6 ;  /* 0x0000000605067220 */ /* 0x000fe20000400000 */
[----:B------:R-:W-:Y:S01]  /*5e50*/  FFMA.FTZ R7, R8, R7, -0.72134751081466674805 ;  /* 0xbf38aa3b08077423 */ /* 0x000fe20000010007 */
[----:B------:R-:W-:Y:S01]  /*5e60*/  FMUL R12, R11, R12 ;  /* 0x0000000c0b0c7220 */ /* 0x000fe20000400000 */
[----:B------:R-:W-:Y:S01]  /*5e70*/  FADD R14, R14, -1 ;  /* 0xbf8000000e0e7421 */ /* 0x000fe20000000000 */
[----:B------:R-:W-:Y:S01]  /*5e80*/  FFMA.FTZ R5, R5, 1.4426950216293334961, R6 ;  /* 0x3fb8aa3b05057823 */ /* 0x000fe20000010006 */
[----:B------:R-:W-:Y:S01]  /*5e90*/  FMUL R7, R8, R7 ;  /* 0x0000000708077220 */ /* 0x000fe20000400000 */
[C---:B------:R-:W-:Y:S01]  /*5ea0*/  FMUL R12, R11.reuse, R12 ;  /* 0x0000000c0b0c7220 */ /* 0x040fe20000400000 */
[----:B------:R-:W-:Y:S01]  /*5eb0*/  FFMA.FTZ R13, R14, R13, -0.16845393180847167969 ;  /* 0xbe2c7f300e0d7423 */ /* 0x000fe2000001000d */
[----:B------:R-:W-:Y:S01]  /*5ec0*/  FADD R57, R4, R5 ;  /* 0x0000000504397221 */ /* 0x000fe20000000000 */
[----:B------:R-:W-:Y:S01]  /*5ed0*/  FMUL R7, R8, R7 ;  /* 0x0000000708077220 */ /* 0x000fe20000400000 */
[----:B------:R-:W-:Y:S01]  /*5ee0*/  FFMA.FTZ R11, R11, 1.4426950216293334961, R12 ;  /* 0x3fb8aa3b0b0b7823 */ /* 0x000fe2000001000c */
[----:B------:R-:W-:-:S02]  /*5ef0*/  @P0 IMAD.MOV.U32 R4, RZ, RZ, 0x7f800000 ;  /* 0x7f800000ff040424 */ /* 0x000fc400078e00ff */
[----:B------:R-:W-:Y:S01]  /*5f00*/  FFMA.FTZ R13, R14, R13, 0.1716887056827545166 ;  /* 0x3e2fcf2a0e0d7423 */ /* 0x000fe2000001000d */
[----:B------:R-:W-:Y:S02]  /*5f10*/  @P5 IMAD.MOV.U32 R5, RZ, RZ, 0x7f800000 ;  /* 0x7f800000ff055424 */ /* 0x000fe400078e00ff */
[----:B------:R-:W-:Y:S01]  /*5f20*/  FADD R82, R10, R11 ;  /* 0x0000000b0a527221 */ /* 0x000fe20000000000 */
[----:B------:R-:W-:Y:S01]  /*5f30*/  FFMA.FTZ R8, R8, 1.4426950216293334961, R7 ;  /* 0x3fb8aa3b08087823 */ /* 0x000fe20000010007 */
[----:B------:R-:W-:Y:S01]  /*5f40*/  @P0 FFMA.FTZ R57, R33, R4, +INF ;  /* 0x7f80000021390423 */ /* 0x000fe20000010004 */
[----:B------:R-:W-:Y:S01]  /*5f50*/  @P5 FFMA.FTZ R82, R48, R5, +INF ;  /* 0x7f80000030525423 */ /* 0x000fe20000010005 */
[----:B------:R-:W-:Y:S01]  /*5f60*/  BAR.SYNC.DEFER_BLOCKING 0x0 ;  /* 0x0000000000007b1d */ /* 0x000fe20000010000 */
[----:B------:R-:W-:Y:S01]  /*5f70*/  FADD R58, R9, R8 ;  /* 0x00000008093a7221 */ /* 0x000fe20000000000 */
[----:B------:R-:W-:Y:S01]  /*5f80*/  F2FP.BF16.F32.PACK_AB R8, R38, R27 ;  /* 0x0000001b2608723e */ /* 0x000fe200000010ff */
[----:B------:R-:W-:Y:S01]  /*5f90*/  FFMA.FTZ R13, R14, R13, -0.17900948226451873779 ;  /* 0xbe374e430e0d7423 */ /* 0x000fe2000001000d */
[----:B------:R-:W-:-:S02]  /*5fa0*/  F2FP.BF16.F32.PACK_AB R9, R36, R25 ;  /* 0x000000192409723e */ /* 0x000fc400000010ff */
[----:B------:R-:W-:Y:S01]  /*5fb0*/  F2FP.BF16.F32.PACK_AB R10, R93, R26 ;  /* 0x0000001a5d0a723e */ /* 0x000fe200000010ff */
[C---:B------:R-:W-:Y:S01]  /*5fc0*/  FFMA.FTZ R13, R14.reuse, R13, 0.20512372255325317383 ;  /* 0x3e520bf40e0d7423 */ /* 0x040fe2000001000d */
[----:B------:R-:W-:Y:S01]  /*5fd0*/  F2FP.BF16.F32.PACK_AB R11, R95, R24 ;  /* 0x000000185f0b723e */ /* 0x000fe200000010ff */
[----:B------:R-:W0:Y:S01]  /*5fe0*/  LDC R89, c[0x0][0x278] ;  /* 0x00009e00ff597b82 */ /* 0x000e220000000800 */
[----:B------:R-:W-:Y:S01]  /*5ff0*/  ISETP.GE.U32.AND P4, PT, R37, 0x7f800000, PT ;  /* 0x7f8000002500780c */ /* 0x000fe20003f86070 */
[----:B------:R-:W-:Y:S01]  /*6000*/  FFMA.FTZ R13, R14, R13, -0.24046532809734344482 ;  /* 0xbe763c8b0e0d7423 */ /* 0x000fe2000001000d */
[----:B------:R-:W-:Y:S02]  /*6010*/  F2FP.BF16.F32.PACK_AB R24, R34, R23 ;  /* 0x000000172218723e */ /* 0x000fe400000010ff */
[----:B------:R-:W-:Y:S01]  /*6020*/  F2FP.BF16.F32.PACK_AB R25, R32, R21 ;  /* 0x000000152019723e */ /* 0x000fe200000010ff */
[----:B------:R-:W-:Y:S01]  /*6030*/  FFMA.FTZ R13, R14, R13, 0.28857114911079406738 ;  /* 0x3e93bf990e0d7423 */ /* 0x000fe2000001000d */
[----:B------:R-:W-:-:S02]  /*6040*/  F2FP.BF16.F32.PACK_AB R26, R97, R16 ;  /* 0x00000010611a723e */ /* 0x000fc400000010ff */
[----:B------:R-:W-:Y:S01]  /*6050*/  F2FP.BF16.F32.PACK_AB R27, R99, R22 ;  /* 0x00000016631b723e */ /* 0x000fe200000010ff */
[C---:B------:R-:W-:Y:S01]  /*6060*/  FFMA.FTZ R13, R14.reuse, R13, -0.36067417263984680176 ;  /* 0xbeb8aa490e0d7423 */ /* 0x040fe2000001000d */
[----:B------:R-:W-:Y:S01]  /*6070*/  SHF.R.U32.HI R2, RZ, 0x1, R0 ;  /* 0x00000001ff027819 */ /* 0x000fe20000011600 */
[----:B------:R-:W-:Y:S01]  /*6080*/  @P1 IMAD.MOV.U32 R0, RZ, RZ, 0x7f800000 ;  /* 0x7f800000ff001424 */ /* 0x000fe200078e00ff */
[----:B------:R-:W-:Y:S01]  /*6090*/  FSETP.NEU.AND P3, PT, R33, RZ, PT ;  /* 0x000000ff2100720b */ /* 0x000fe20003f6d000 */
[C---:B------:R-:W-:Y:S01]  /*60a0*/  FFMA.FTZ R13, R14.reuse, R13, 0.48089820146560668945 ;  /* 0x3ef6384a0e0d7423 */ /* 0x040fe2000001000d */
[----:B------:R-:W1:Y:S01]  /*60b0*/  LDS.128 R4, [R84] ;  /* 0x0000000054047984 */ /* 0x000e620000000c00 */
[----:B------:R-:W-:Y:S01]  /*60c0*/  @P1 FFMA.FTZ R58, R35, R0, +INF ;  /* 0x7f800000233a1423 */ /* 0x000fe20000010000 */
[----:B------:R-:W-:Y:S02]  /*60d0*/  @P4 IMAD.MOV.U32 R0, RZ, RZ, 0x7f800000 ;  /* 0x7f800000ff004424 */ /* 0x000fe400078e00ff */
[----:B------:R-:W-:Y:S01]  /*60e0*/  FFMA.FTZ R13, R14, R13, -0.72134751081466674805 ;  /* 0xbf38aa3b0e0d7423 */ /* 0x000fe2000001000d */
[----:B------:R-:W-:Y:S01]  /*60f0*/  BAR.SYNC.DEFER_BLOCKING 0x0 ;  /* 0x0000000000007b1d */ /* 0x000fe20000010000 */
[----:B------:R-:W-:-:S02]  /*6100*/  F2FP.BF16.F32.PACK_AB R33, R28, R17 ;  /* 0x000000111c21723e */ /* 0x000fc400000010ff */
[----:B------:R-:W-:Y:S01]  /*6110*/  FMUL R13, R14, R13 ;  /* 0x0000000d0e0d7220 */ /* 0x000fe20000400000 */
[----:B------:R-:W-:Y:S01]  /*6120*/  FSETP.NEU.AND P2, PT, R35, RZ, PT ;  /* 0x000000ff2300720b */ /* 0x000fe20003f4d000 */
[----:B0-----:R-:W-:Y:S01]  /*6130*/  IMAD R45, R89, 0xe, RZ ;  /* 0x0000000e592d7824 */ /* 0x001fe200078e02ff */
[----:B------:R-:W-:Y:S01]  /*6140*/  F2FP.BF16.F32.PACK_AB R32, R30, R19 ;  /* 0x000000131e20723e */ /* 0x000fe200000010ff */
[C---:B------:R-:W-:Y:S01]  /*6150*/  FMUL R13, R14.reuse, R13 ;  /* 0x0000000d0e0d7220 */ /* 0x040fe20000400000 */
[----:B------:R-:W-:Y:S01]  /*6160*/  F2FP.BF16.F32.PACK_AB R34, R101, R20 ;  /* 0x000000146522723e */ /* 0x000fe200000010ff */
[----:B------:R-:W-:Y:S01]  /*6170*/  IMAD R31, R89, 0x7, RZ ;  /* 0x00000007591f7824 */ /* 0x000fe200078e02ff */
[----:B------:R-:W-:Y:S01]  /*6180*/  F2FP.BF16.F32.PACK_AB R35, R103, R18 ;  /* 0x000000126723723e */ /* 0x000fe200000010ff */
[----:B------:R-:W-:Y:S01]  /*6190*/  FFMA.FTZ R14, R14, 1.4426950216293334961, R13 ;  /* 0x3fb8aa3b0e0e7823 */ /* 0x000fe2000001000d */
[C---:B------:R-:W-:Y:S01]  /*61a0*/  SHF.L.U32 R21, R89.reuse, 0x1, RZ ;  /* 0x0000000159157819 */ /* 0x040fe200000006ff */
[----:B------:R-:W-:Y:S01]  /*61b0*/  IMAD R61, R89, 0x14, RZ ;  /* 0x00000014593d7824 */ /* 0x000fe200078e02ff */
[----:B------:R-:W-:Y:S01]  /*61c0*/  FSETP.NEU.AND P0, PT, R37, RZ, PT ;  /* 0x000000ff2500720b */ /* 0x000fe20003f0d000 */
[----:B------:R-:W-:Y:S01]  /*61d0*/  FADD R83, R15, R14 ;  /* 0x0000000e0f537221 */ /* 0x000fe20000000000 */
[----:B------:R-:W-:Y:S01]  /*61e0*/  @P4 FFMA.FTZ R83, R37, R0, +INF ;  /* 0x7f80000025534423 */ /* 0x000fe20000010000 */
[----:B------:R-:W0:Y:S01]  /*61f0*/  LDC.64 R14, c[0x0][0x228] ;  /* 0x00008a00ff0e7b82 */ /* 0x000e220000000a00 */
[----:B------:R-:W-:Y:S01]  /*6200*/  IMAD R0, R166, UR5, RZ ;  /* 0x00000005a6007c24 */ /* 0x000fe2000f8e02ff */
[----:B------:R-:W-:Y:S01]  /*6210*/  USHF.L.U32 UR5, UR4, 0x1, URZ ;  /* 0x0000000104057899 */ /* 0x000fe2000800063f */
[----:B------:R-:W-:Y:S01]  /*6220*/  IMAD R37, R89, 0xa, RZ ;  /* 0x0000000a59257824 */ /* 0x000fe200078e02ff */
[----:B------:R-:W-:Y:S01]  /*6230*/  FSETP.NEU.AND P1, PT, R48, RZ, PT ;  /* 0x000000ff3000720b */ /* 0x000fe20003f2d000 */
[C---:B------:R-:W-:Y:S01]  /*6240*/  IMAD.SHL.U32 R13, R0.reuse, 0x2, RZ ;  /* 0x00000002000d7824 */ /* 0x040fe200078e00ff */
[----:B------:R-:W-:Y:S01]  /*6250*/  FSEL R83, R83, -INF , P0 ;  /* 0xff80000053537808 */ /* 0x000fe20000000000 */
[----:B------:R-:W-:Y:S01]  /*6260*/  STSM.16.M88.4 [R3], R8 ;  /* 0x0000000803007844 */ /* 0x000fe20000000200 */
[----:B------:R-:W-:Y:S01]  /*6270*/  IMAD.HI R0, R0, 0x2, RZ ;  /* 0x0000000200007827 */ /* 0x000fe200078e02ff */
[----:B------:R-:W-:Y:S01]  /*6280*/  FSEL R82, R82, -INF , P1 ;  /* 0xff80000052527808 */ /* 0x000fe20000800000 */
[----:B------:R-:W-:Y:S02]  /*6290*/  BAR.SYNC.DEFER_BLOCKING 0x0 ;  /* 0x0000000000007b1d */ /* 0x000fe40000010000 */
[----:B------:R-:W-:Y:S01]  /*62a0*/  IMAD R65, R89, 0x16, RZ ;  /* 0x0000001659417824 */ /* 0x000fe200078e02ff */
[----:B------:R-:W-:Y:S01]  /*62b0*/  LOP3.LUT R171, R171, 0xf8, RZ, 0xc0, !PT ;  /* 0x000000f8abab7812 */ /* 0x000fe200078ec0ff */
[----:B------:R-:W-:-:S02]  /*62c0*/  IMAD R39, R89, 0xb, RZ ;  /* 0x0000000b59277824 */ /* 0x000fc400078e02ff */
[----:B------:R-:W-:Y:S01]  /*62d0*/  FFMA R82, R82, 0.69314718246459960938, R87 ;  /* 0x3f31721852527823 */ /* 0x000fe20000000057 */
[----:B------:R-:W-:Y:S02]  /*62e0*/  IMAD R73, R89, 0x1a, RZ ;  /* 0x0000001a59497824 */ /* 0x000fe400078e02ff */
[----:B------:R-:W-:Y:S01]  /*62f0*/  FFMA R83, R83, 0.69314718246459960938, R204 ;  /* 0x3f31721853537823 */ /* 0x000fe200000000cc */
[C---:B------:R-:W-:Y:S01]  /*6300*/  IMAD R77, R89.reuse, 0x1c, RZ ;  /* 0x0000001c594d7824 */ /* 0x040fe200078e02ff */
[----:B------:R-:W-:Y:S01]  /*6310*/  IADD3 R169, R170, UR13, R169 ;  /* 0x0000000daaa97c10 */ /* 0x000fe2000fffe0a9 */
[C---:B------:R-:W-:Y:S01]  /*6320*/  IMAD R29, R89.reuse, 0x6, RZ ;  /* 0x00000006591d7824 */ /* 0x040fe200078e02ff */
[----:B------:R-:W-:Y:S01]  /*6330*/  LOP3.LUT R2, R2, 0x4, RZ, 0xc0, !PT ;  /* 0x0000000402027812 */ /* 0x000fe200078ec0ff */
[----:B------:R-:W-:Y:S01]  /*6340*/  IMAD R43, R89, 0xd, RZ ;  /* 0x0000000d592b7824 */ /* 0x000fe200078e02ff */
[----:B0-----:R-:W-:Y:S01]  /*6350*/  IADD3 R16, P4, P5, R13, UR5, R14 ;  /* 0x000000050d107c10 */ /* 0x001fe2000fd9e00e */
[----:B------:R-:W-:Y:S01]  /*6360*/  UIMAD.WIDE UR4, UR4, 0x2, URZ ;  /* 0x00000002040478a5 */ /* 0x000fe2000f8e023f */
[----:B------:R-:W-:-:S02]  /*6370*/  IMAD R91, R89, 0x22, RZ ;  /* 0x00000022595b7824 */ /* 0x000fc400078e02ff */
[CC--:B------:R-:W-:Y:S01]  /*6380*/  LEA R20, P6, R89.reuse, R16.reuse, 0x2 ;  /* 0x0000001059147211 */ /* 0x0c0fe200078c10ff */
[C---:B------:R-:W-:Y:S02]  /*6390*/  IMAD R23, R89.reuse, 0x3, RZ ;  /* 0x0000000359177824 */ /* 0x040fe400078e02ff */
[----:B------:R-:W-:Y:S01]  /*63a0*/  IADD3.X R17, R0, UR5, R15, P4, P5 ;  /* 0x0000000500117c10 */ /* 0x000fe2000a7ea40f */
[----:B------:R-:W-:Y:S01]  /*63b0*/  IMAD R41, R89, 0xc, RZ ;  /* 0x0000000c59297824 */ /* 0x000fe200078e02ff */
[-C--:B------:R-:W-:Y:S01]  /*63c0*/  IADD3 R18, P5, R21, R16.reuse, RZ ;  /* 0x0000001015127210 */ /* 0x080fe20007fbe0ff */
[----:B------:R-:W-:Y:S01]  /*63d0*/  IMAD R53, R89, 0x12, RZ ;  /* 0x0000001259357824 */ /* 0x000fe200078e02ff */
[----:B------:R-:W0:Y:S01]  /*63e0*/  LDS.128 R8, [R84] ;  /* 0x0000000054087984 */ /* 0x000e220000000c00 */
[-C--:B------:R-:W-:Y:S01]  /*63f0*/  LEA.HI.X.SX32 R21, R21, R17.reuse, 0x1, P6 ;  /* 0x0000001115157211 */ /* 0x080fe200030f0eff */
[C---:B------:R-:W-:Y:S01]  /*6400*/  IMAD R69, R89.reuse, 0x18, RZ ;  /* 0x0000001859457824 */ /* 0x040fe200078e02ff */
[-C--:B------:R-:W-:Y:S01]  /*6410*/  LEA.HI.X.SX32 R19, R89, R17.reuse, 0x1, P5 ;  /* 0x0000001159137211 */ /* 0x080fe200028f0eff */
[----:B------:R-:W-:Y:S01]  /*6420*/  BAR.SYNC.DEFER_BLOCKING 0x0 ;  /* 0x0000000000007b1d */ /* 0x000fe20000010000 */
[-C--:B------:R-:W-:Y:S01]  /*6430*/  IADD3 R22, P4, R29, R16.reuse, RZ ;  /* 0x000000101d167210 */ /* 0x080fe20007f9e0ff */
[----:B------:R-:W-:Y:S01]  /*6440*/  IMAD R47, R89, 0xf, RZ ;  /* 0x0000000f592f7824 */ /* 0x000fe200078e02ff */
[----:B-1----:R-:W-:Y:S01]  /*6450*/  PRMT R0, R5, 0x7632, R0 ;  /* 0x0000763205007816 */ /* 0x002fe20000000000 */
[----:B------:R-:W-:Y:S01]  /*6460*/  IMAD R81, R89, 0x1e, RZ ;  /* 0x0000001e59517824 */ /* 0x000fe200078e02ff */
[-C--:B------:R-:W-:Y:S01]  /*6470*/  LEA.HI.X.SX32 R23, R23, R17.reuse, 0x1, P4 ;  /* 0x0000001117177211 */ /* 0x080fe200020f0eff */
[----:B------:R-:W-:Y:S01]  /*6480*/  IMAD.SHL.U32 R49, R89, 0x10, RZ ;  /* 0x0000001059317824 */ /* 0x000fe200078e00ff */
[----:B------:R-:W-:Y:S01]  /*6490*/  IADD3 R28, P4, R41, R16, RZ ;  /* 0x00000010291c7210 */ /* 0x000fe20007f9e0ff */
[C---:B------:R-:W-:Y:S01]  /*64a0*/  IMAD R51, R89.reuse, 0x11, RZ ;  /* 0x0000001159337824 */ /* 0x040fe200078e02ff */
[----:B------:R-:W-:Y:S01]  /*64b0*/  ULDC UR4, c[0x0][0x27c] ;  /* 0x00009f0000047ab9 */ /* 0x000fe20000000800 */
[----:B------:R-:W-:Y:S01]  /*64c0*/  IMAD R93, R89, 0x24, RZ ;  /* 0x00000024595d7824 */ /* 0x000fe200078e02ff */
[----:B------:R-:W-:Y:S01]  /*64d0*/  LEA.HI.X.SX32 R29, R29, R17, 0x1, P4 ;  /* 0x000000111d1d7211 */ /* 0x000fe200020f0eff */
[C---:B------:R-:W-:Y:S01]  /*64e0*/  IMAD R55, R89.reuse, 0x13, RZ ;  /* 0x0000001359377824 */ /* 0x040fe200078e02ff */
[----:B------:R-:W-:Y:S01]  /*64f0*/  UIMAD UR4, UR12, UR4, URZ ;  /* 0x000000040c0472a4 */ /* 0x000fe2000f8e023f */
[----:B------:R-:W-:-:S02]  /*6500*/  IMAD R95, R89, 0x26, RZ ;  /* 0x00000026595f7824 */ /* 0x000fc400078e02ff */
[C---:B------:R-:W-:Y:S01]  /*6510*/  IMAD R97, R89.reuse, 0x28, RZ ;  /* 0x0000002859617824 */ /* 0x040fe200078e02ff */
[----:B------:R-:W-:Y:S01]  /*6520*/  USHF.L.U32 UR6, UR4, 0x2, URZ ;  /* 0x0000000204067899 */ /* 0x000fe2000800063f */
[C---:B------:R-:W-:Y:S01]  /*6530*/  IMAD R63, R89.reuse, 0x15, RZ ;  /* 0x00000015593f7824 */ /* 0x040fe200078e02ff */
[----:B------:R-:W-:Y:S01]  /*6540*/  UIMAD.WIDE UR4, UR4, 0x4, URZ ;  /* 0x00000004040478a5 */ /* 0x000fe2000f8e023f */
[C---:B------:R-:W-:Y:S02]  /*6550*/  IMAD R99, R89.reuse, 0x2a, RZ ;  /* 0x0000002a59637824 */ /* 0x040fe400078e02ff */
[C---:B------:R-:W-:Y:S01]  /*6560*/  IMAD R101, R89.reuse, 0x2c, RZ ;  /* 0x0000002c59657824 */ /* 0x040fe200078e02ff */
[----:B------:R1:W-:Y:S01]  /*6570*/  STSM.16.M88.4 [R3], R24 ;  /* 0x0000001803007844 */ /* 0x0003e20000000200 */
[C---:B------:R-:W-:Y:S02]  /*6580*/  IMAD R67, R89.reuse, 0x17, RZ ;  /* 0x0000001759437824 */ /* 0x040fe400078e02ff */
[C---:B------:R-:W-:Y:S01]  /*6590*/  IMAD R103, R89.reuse, 0x2e, RZ ;  /* 0x0000002e59677824 */ /* 0x040fe200078e02ff */
[----:B------:R-:W-:Y:S01]  /*65a0*/  BAR.SYNC.DEFER_BLOCKING 0x0 ;  /* 0x0000000000007b1d */ /* 0x000fe20000010000 */
[----:B------:R-:W-:-:S02]  /*65b0*/  IMAD R105, R89, 0x30, RZ ;  /* 0x0000003059697824 */ /* 0x000fc400078e02ff */
[C---:B------:R-:W-:Y:S02]  /*65c0*/  IMAD R71, R89.reuse, 0x19, RZ ;  /* 0x0000001959477824 */ /* 0x040fe400078e02ff */
[C---:B------:R-:W-:Y:S02]  /*65d0*/  IMAD R107, R89.reuse, 0x32, RZ ;  /* 0x00000032596b7824 */ /* 0x040fe400078e02ff */
[C---:B------:R-:W-:Y:S02]  /*65e0*/  IMAD R109, R89.reuse, 0x34, RZ ;  /* 0x00000034596d7824 */ /* 0x040fe400078e02ff */
[C---:B------:R-:W-:Y:S02]  /*65f0*/  IMAD R75, R89.reuse, 0x1b, RZ ;  /* 0x0000001b594b7824 */ /* 0x040fe400078e02ff */
[C---:B------:R-:W-:Y:S01]  /*6600*/  IMAD R111, R89.reuse, 0x36, RZ ;  /* 0x00000036596f7824 */ /* 0x040fe200078e02ff */
[CC--:B-1----:R-:W-:Y:S01]  /*6610*/  LEA R24, P5, R89.reuse, R16.reuse, 0x3 ;  /* 0x0000001059187211 */ /* 0x0c2fe200078a18ff */
[----:B------:R-:W-:Y:S01]  /*6620*/  IMAD.SHL.U32 R25, R89, 0x4, RZ ;  /* 0x0000000459197824 */ /* 0x000fe200078e00ff */
[----:B------:R-:W-:Y:S01]  /*6630*/  IADD3 R26, P6, R37, R16, RZ ;  /* 0x00000010251a7210 */ /* 0x000fe20007fde0ff */
[----:B------:R-:W-:-:S02]  /*6640*/  IMAD R27, R89, 0x5, RZ ;  /* 0x00000005591b7824 */ /* 0x000fc400078e02ff */
[----:B------:R-:W-:Y:S01]  /*6650*/  IMAD R113, R89, 0x38, RZ ;  /* 0x0000003859717824 */ /* 0x000fe200078e02ff */
[-C--:B------:R-:W-:Y:S01]  /*6660*/  LEA.HI.X.SX32 R25, R25, R17.reuse, 0x1, P5 ;  /* 0x0000001119197211 */ /* 0x080fe200028f0eff */
[----:B------:R-:W-:Y:S01]  /*6670*/  IMAD R79, R89, 0x1d, RZ ;  /* 0x0000001d594f7824 */ /* 0x000fe200078e02ff */
[-C--:B------:R-:W-:Y:S01]  /*6680*/  LEA.HI.X.SX32 R27, R27, R17.reuse, 0x1, P6 ;  /* 0x000000111b1b7211 */ /* 0x080fe200030f0eff */
[----:B------:R-:W-:Y:S01]  /*6690*/  IMAD R115, R89, 0x3a, RZ ;  /* 0x0000003a59737824 */ /* 0x000fe200078e02ff */
[-C--:B------:R-:W-:Y:S01]  /*66a0*/  IADD3 R30, P5, R45, R16.reuse, RZ ;  /* 0x000000102d1e7210 */ /* 0x080fe20007fbe0ff */
[C---:B------:R-:W-:Y:S01]  /*66b0*/  IMAD R117, R89.reuse, 0x3c, RZ ;  /* 0x0000003c59757824 */ /* 0x040fe200078e02ff */
[----:B------:R-:W1:Y:S01]  /*66c0*/  LDS.128 R12, [R84] ;  /* 0x00000000540c7984 */ /* 0x000e620000000c00 */
[----:B------:R-:W-:Y:S01]  /*66d0*/  IMAD R85, R89, 0x1f, RZ ;  /* 0x0000001f59557824 */ /* 0x000fe200078e02ff */
[----:B------:R-:W-:Y:S01]  /*66e0*/  LEA.HI.X.SX32 R31, R31, R17, 0x1, P5 ;  /* 0x000000111f1f7211 */ /* 0x000fe200028f0eff */
[----:B------:R-:W-:Y:S01]  /*66f0*/  IMAD R119, R89, 0x3e, RZ ;  /* 0x0000003e59777824 */ /* 0x000fe200078e02ff */
[----:B------:R-:W-:Y:S01]  /*6700*/  BAR.SYNC.DEFER_BLOCKING 0x0 ;  /* 0x0000000000007b1d */ /* 0x000fe20000010000 */
[----:B------:R-:W-:Y:S01]  /*6710*/  IADD3 R36, P5, R61, R16, RZ ;  /* 0x000000103d247210 */ /* 0x000fe20007fbe0ff */
[----:B------:R-:W-:-:S03]  /*6720*/  IMAD.IADD R2, R2, 0x1, R169 ;  /* 0x0000000102027824 */ /* 0x000fc600078e02a9 */
[----:B------:R-:W-:Y:S02]  /*6730*/  LEA.HI.X.SX32 R37, R37, R17, 0x1, P5 ;  /* 0x0000001125257211 */ /* 0x000fe400028f0eff */
[----:B------:R-:W-:-:S04]  /*6740*/  IADD3 R42, P5, R73, R16, RZ ;  /* 0x00000010492a7210 */ /* 0x000fc80007fbe0ff */
[----:B------:R-:W-:Y:S02]  /*6750*/  LEA.HI.X.SX32 R43, R43, R17, 0x1, P5 ;  /* 0x000000112b2b7211 */ /* 0x000fe400028f0eff */
[----:B------:R-:W-:-:S04]  /*6760*/  LEA R48, P5, R89, R16, 0x5 ;  /* 0x0000001059307211 */ /* 0x000fc800078a28ff */
[----:B------:R-:W-:Y:S02]  /*6770*/  LEA.HI.X.SX32 R49, R49, R17, 0x1, P5 ;  /* 0x0000001131317211 */ /* 0x000fe400028f0eff */
[----:B------:R-:W-:-:S04]  /*6780*/  IADD3 R54, P5, R95, R16, RZ ;  /* 0x000000105f367210 */ /* 0x000fc80007fbe0ff */
[-C--:B------:R-:W-:Y:S01]  /*6790*/  LEA.HI.X.SX32 R55, R55, R17.reuse, 0x1, P5 ;  /* 0x0000001137377211 */ /* 0x080fe200028f0eff */
[----:B------:R2:W-:Y:S01]  /*67a0*/  STSM.16.M88.4 [R3], R32 ;  /* 0x0000002003007844 */ /* 0x0005e20000000200 */
[----:B------:R-:W-:Y:S01]  /*67b0*/  BAR.SYNC.DEFER_BLOCKING 0x0 ;  /* 0x0000000000007b1d */ /* 0x000fe20000010000 */
[-C--:B------:R-:W-:Y:S01]  /*67c0*/  IADD3 R64, P5, R101, R16.reuse, RZ ;  /* 0x0000001065407210 */ /* 0x080fe20007fbe0ff */
[C---:B--2---:R-:W-:Y:S01]  /*67d0*/  IMAD.SHL.U32 R3, R89.reuse, 0x8, RZ ;  /* 0x0000000859037824 */ /* 0x044fe200078e00ff */
[CC--:B------:R-:W-:Y:S01]  /*67e0*/  LEA R32, P6, R89.reuse, R16.reuse, 0x4 ;  /* 0x0000001059207211 */ /* 0x0c0fe200078c20ff */
[----:B------:R-:W-:Y:S01]  /*67f0*/  IMAD R35, R89, 0x9, RZ ;  /* 0x0000000959237824 */ /* 0x000fe200078e02ff */
[-C--:B------:R-:W-:Y:S02]  /*6800*/  IADD3 R34, P4, R53, R16.reuse, RZ ;  /* 0x0000001035227210 */ /* 0x080fe40007f9e0ff */
[----:B------:R-:W-:Y:S02]  /*6810*/  LEA.HI.X.SX32 R33, R3, R17, 0x1, P6 ;  /* 0x0000001103217211 */ /* 0x000fe400030f0eff */
[----:B------:R-:W-:-:S02]  /*6820*/  IADD3 R38, P6, R65, R16, RZ ;  /* 0x0000001041267210 */ /* 0x000fc40007fde0ff */
[-C--:B------:R-:W-:Y:S02]  /*6830*/  LEA.HI.X.SX32 R35, R35, R17.reuse, 0x1, P4 ;  /* 0x0000001123237211 */ /* 0x080fe400020f0eff */
[-C--:B------:R-:W-:Y:S01]  /*6840*/  LEA.HI.X.SX32 R39, R39, R17.reuse, 0x1, P6 ;  /* 0x0000001127277211 */ /* 0x080fe200030f0eff */
[----:B------:R2:W-:Y:S01]  /*6850*/  STG.E.U16 desc[UR20][R16.64], R4 ;  /* 0x0000000410007986 */ /* 0x0005e2000c101514 */
[-C--:B------:R-:W-:Y:S02]  /*6860*/  IADD3 R44, P6, R77, R16.reuse, RZ ;  /* 0x000000104d2c7210 */ /* 0x080fe40007fde0ff */
[-C--:B------:R-:W-:Y:S02]  /*6870*/  IADD3 R40, P4, R69, R16.reuse, RZ ;  /* 0x0000001045287210 */ /* 0x080fe40007f9e0ff */
[----:B------:R-:W-:Y:S02]  /*6880*/  LEA.HI.X.SX32 R45, R45, R17, 0x1, P6 ;  /* 0x000000112d2d7211 */ /* 0x000fe400030f0eff */
[----:B------:R-:W-:-:S02]  /*6890*/  IADD3 R50, P6, R91, R16, RZ ;  /* 0x000000105b327210 */ /* 0x000fc40007fde0ff */
[----:B------:R-:W3:Y:S01]  /*68a0*/  LDS.128 R88, [R84] ;  /* 0x0000000054587984 */ /* 0x000ee20000000c00 */
[-C--:B------:R-:W-:Y:S02]  /*68b0*/  LEA.HI.X.SX32 R41, R41, R17.reuse, 0x1, P4 ;  /* 0x0000001129297211 */ /* 0x080fe400020f0eff */
[-C--:B------:R-:W-:Y:S02]  /*68c0*/  IADD3 R46, P4, R81, R16.reuse, RZ ;  /* 0x00000010512e7210 */ /* 0x080fe40007f9e0ff */
[----:B--2---:R-:W-:Y:S02]  /*68d0*/  PRMT R4, R4, 0x7632, R4 ;  /* 0x0000763204047816 */ /* 0x004fe40000000004 */
[----:B------:R-:W-:Y:S02]  /*68e0*/  LEA.HI.X.SX32 R47, R47, R17, 0x1, P4 ;  /* 0x000000112f2f7211 */ /* 0x000fe400020f0eff */
[----:B------:R-:W-:Y:S01]  /*68f0*/  PRMT R3, R6, 0x7632, R3 ;  /* 0x0000763206037816 */ /* 0x000fe20000000003 */
[----:B------:R2:W-:Y:S01]  /*6900*/  STG.E.U16 desc[UR20][R18.64], R4 ;  /* 0x0000000412007986 */ /* 0x0005e2000c101514 */
[----:B------:R-:W-:-:S02]  /*6910*/  IADD3 R52, P4, R93, R16, RZ ;  /* 0x000000105d347210 */ /* 0x000fc40007f9e0ff */
[-C--:B------:R-:W-:Y:S01]  /*6920*/  LEA.HI.X.SX32 R51, R51, R17.reuse, 0x1, P6 ;  /* 0x0000001133337211 */ /* 0x080fe200030f0eff */
[----:B------:R4:W-:Y:S01]  /*6930*/  STG.E.U16 desc[UR20][R20.64], R5 ;  /* 0x0000000514007986 */ /* 0x0009e2000c101514 */
[-C--:B------:R-:W-:Y:S02]  /*6940*/  IADD3 R60, P6, R97, R16.reuse, RZ ;  /* 0x00000010613c7210 */ /* 0x080fe40007fde0ff */
[-C--:B------:R-:W-:Y:S01]  /*6950*/  LEA.HI.X.SX32 R53, R53, R17.reuse, 0x1, P4 ;  /* 0x0000001135357211 */ /* 0x080fe200020f0eff */
[----:B------:R5:W-:Y:S01]  /*6960*/  STG.E.U16 desc[UR20][R22.64], R0 ;  /* 0x0000000016007986 */ /* 0x000be2000c101514 */
[----:B------:R-:W-:Y:S02]  /*6970*/  IADD3 R62, P4, R99, R16, RZ ;  /* 0x00000010633e7210 */ /* 0x000fe40007f9e0ff */
[----:B------:R-:W-:Y:S01]  /*6980*/  LEA.HI.X.SX32 R61, R61, R17, 0x1, P6 ;  /* 0x000000113d3d7211 */ /* 0x000fe200030f0eff */
[----:B------:R1:W-:Y:S01]  /*6990*/  STG.E.U16 desc[UR20][R24.64], R6 ;  /* 0x0000000618007986 */ /* 0x0003e2000c101514 */
[----:B--2---:R-:W-:-:S02]  /*69a0*/  PRMT R19, R7, 0x7632, R19 ;  /* 0x0000763207137816 */ /* 0x004fc40000000013 */
[----:B0-----:R-:W-:Y:S01]  /*69b0*/  PRMT R4, R9, 0x7632, R4 ;  /* 0x0000763209047816 */ /* 0x001fe20000000004 */
[----:B------:R0:W-:Y:S01]  /*69c0*/  STG.E.U16 desc[UR20][R26.64], R3 ;  /* 0x000000031a007986 */ /* 0x0001e2000c101514 */
[----:B----4-:R-:W-:Y:S02]  /*69d0*/  PRMT R21, R8, 0x7632, R21 ;  /* 0x0000763208157816 */ /* 0x010fe40000000015 */
[----:B------:R-:W-:Y:S01]  /*69e0*/  IADD3 R66, P6, R103, R16, RZ ;  /* 0x0000001067427210 */ /* 0x000fe20007fde0ff */
[----:B------:R-:W-:Y:S01]  /*69f0*/  STG.E.U16 desc[UR20][R28.64], R7 ;  /* 0x000000071c007986 */ /* 0x000fe2000c101514 */
[----:B-----5:R-:W-:Y:S02]  /*6a00*/  PRMT R0, R10, 0x7632, R0 ;  /* 0x000076320a007816 */ /* 0x020fe40000000000 */
[----:B------:R-:W-:Y:S01]  /*6a10*/  LEA.HI.X.SX32 R63, R63, R17, 0x1, P4 ;  /* 0x000000113f3f7211 */ /* 0x000fe200020f0eff */
[----:B------:R2:W-:Y:S01]  /*6a20*/  STG.E.U16 desc[UR20][R30.64], R19 ;  /* 0x000000131e007986 */ /* 0x0005e2000c101514 */
[----:B------:R-:W-:-:S02]  /*6a30*/  PRMT R23, R11, 0x7632, R23 ;  /* 0x000076320b177816 */ /* 0x000fc40000000017 */
[-C--:B------:R-:W-:Y:S01]  /*6a40*/  IADD3 R68, P4, R105, R16.reuse, RZ ;  /* 0x0000001069447210 */ /* 0x080fe20007f9e0ff */
[----:B------:R-:W-:Y:S01]  /*6a50*/  STG.E.U16 desc[UR20][R32.64], R8 ;  /* 0x0000000820007986 */ /* 0x000fe2000c101514 */
[-C--:B------:R-:W-:Y:S02]  /*6a60*/  LEA.HI.X.SX32 R65, R65, R17.reuse, 0x1, P5 ;  /* 0x0000001141417211 */ /* 0x080fe400028f0eff */
[----:B------:R-:W-:Y:S01]  /*6a70*/  IADD3 R70, P5, R107, R16, RZ ;  /* 0x000000106b467210 */ /* 0x000fe20007fbe0ff */
[----:B------:R-:W-:Y:S01]  /*6a80*/  STG.E.U16 desc[UR20][R34.64], R21 ;  /* 0x0000001522007986 */ /* 0x000fe2000c101514 */
[----:B-1----:R-:W-:Y:S02]  /*6a90*/  PRMT R25, R12, 0x7632, R25 ;  /* 0x000076320c197816 */ /* 0x002fe40000000019 */
[----:B------:R-:W-:Y:S01]  /*6aa0*/  LEA.HI.X.SX32 R67, R67, R17, 0x1, P6 ;  /* 0x0000001143437211 */ /* 0x000fe200030f0eff */
[----:B------:R1:W-:Y:S01]  /*6ab0*/  STG.E.U16 desc[UR20][R36.64], R9 ;  /* 0x0000000924007986 */ /* 0x0003e2000c101514 */
[----:B0-----:R-:W-:-:S02]  /*6ac0*/  PRMT R27, R13, 0x7632, R27 ;  /* 0x000076320d1b7816 */ /* 0x001fc4000000001b */
[-C--:B------:R-:W-:Y:S01]  /*6ad0*/  IADD3 R72, P6, R109, R16.reuse, RZ ;  /* 0x000000106d487210 */ /* 0x080fe20007fde0ff */
[----:B------:R0:W-:Y:S01]  /*6ae0*/  STG.E.U16 desc[UR20][R38.64], R4 ;  /* 0x0000000426007986 */ /* 0x0001e2000c101514 */
[-C--:B------:R-:W-:Y:S02]  /*6af0*/  LEA.HI.X.SX32 R69, R69, R17.reuse, 0x1, P4 ;  /* 0x0000001145457211 */ /* 0x080fe400020f0eff */
[-C--:B------:R-:W-:Y:S01]  /*6b00*/  IADD3 R74, P4, R111, R16.reuse, RZ ;  /* 0x000000106f4a7210 */ /* 0x080fe20007f9e0ff */
[----:B------:R-:W-:Y:S01]  /*6b10*/  STG.E.U16 desc[UR20][R40.64], R10 ;  /* 0x0000000a28007986 */ /* 0x000fe2000c101514 */
[-C--:B------:R-:W-:Y:S02]  /*6b20*/  LEA.HI.X.SX32 R71, R71, R17.reuse, 0x1, P5 ;  /* 0x0000001147477211 */ /* 0x080fe400028f0eff */
[----:B--2---:R-:W-:Y:S01]  /*6b30*/  PRMT R31, R14, 0x7632, R31 ;  /* 0x000076320e1f7816 */ /* 0x004fe2000000001f */
[----:B------:R2:W-:Y:S01]  /*6b40*/  STG.E.U16 desc[UR20][R42.64], R0 ;  /* 0x000000002a007986 */ /* 0x0005e2000c101514 */
[----:B------:R-:W-:Y:S01]  /*6b50*/  IADD3 R76, P5, R113, R16, RZ ;  /* 0x00000010714c7210 */ /* 0x000fe20007fbe0ff */
[----:B-1----:R-:W1:Y:S01]  /*6b60*/  LDC.64 R8, c[0x0][0x230] ;  /* 0x00008c00ff087b82 */ /* 0x002e620000000a00 */
[----:B------:R-:W-:Y:S01]  /*6b70*/  PRMT R33, R15, 0x7632, R33 ;  /* 0x000076320f217816 */ /* 0x000fe20000000021 */
[----:B------:R-:W-:Y:S01]  /*6b80*/  STG.E.U16 desc[UR20][R44.64], R11 ;  /* 0x0000000b2c007986 */ /* 0x000fe2000c101514 */
[----:B------:R-:W-:-:S02]  /*6b90*/  LEA.HI.X.SX32 R73, R73, R17, 0x1, P6 ;  /* 0x0000001149497211 */ /* 0x000fc400030f0eff */
[-C--:B------:R-:W-:Y:S01]  /*6ba0*/  IADD3 R78, P6, R115, R16.reuse, RZ ;  /* 0x00000010734e7210 */ /* 0x080fe20007fde0ff */
[----:B------:R-:W-:Y:S01]  /*6bb0*/  STG.E.U16 desc[UR20][R46.64], R23 ;  /* 0x000000172e007986 */ /* 0x000fe2000c101514 */
[-C--:B------:R-:W-:Y:S02]  /*6bc0*/  LEA.HI.X.SX32 R75, R75, R17.reuse, 0x1, P4 ;  /* 0x000000114b4b7211 */ /* 0x080fe400020f0eff */
[----:B---3--:R-:W-:Y:S01]  /*6bd0*/  PRMT R35, R88, 0x7632, R35 ;  /* 0x0000763258237816 */ /* 0x008fe20000000023 */
[----:B------:R-:W-:Y:S01]  /*6be0*/  STG.E.U16 desc[UR20][R48.64], R12 ;  /* 0x0000000c30007986 */ /* 0x000fe2000c101514 */
[-C--:B------:R-:W-:Y:S02]  /*6bf0*/  IADD3 R80, P4, R117, R16.reuse, RZ ;  /* 0x0000001075507210 */ /* 0x080fe40007f9e0ff */
[----:B------:R-:W-:Y:S01]  /*6c00*/  LEA.HI.X.SX32 R77, R77, R17, 0x1, P5 ;  /* 0x000000114d4d7211 */ /* 0x000fe200028f0eff */
[----:B------:R-:W-:Y:S01]  /*6c10*/  STG.E.U16 desc[UR20][R50.64], R25 ;  /* 0x0000001932007986 */ /* 0x000fe2000c101514 */
[----:B------:R-:W-:-:S02]  /*6c20*/  IADD3 R16, P5, R119, R16, RZ ;  /* 0x0000001077107210 */ /* 0x000fc40007fbe0ff */
[----:B------:R-:W-:Y:S01]  /*6c30*/  PRMT R37, R89, 0x7632, R37 ;  /* 0x0000763259257816 */ /* 0x000fe20000000025 */
[----:B------:R-:W-:Y:S01]  /*6c40*/  STG.E.U16 desc[UR20][R52.64], R13 ;  /* 0x0000000d34007986 */ /* 0x000fe2000c101514 */
[-C--:B------:R-:W-:Y:S02]  /*6c50*/  LEA.HI.X.SX32 R79, R79, R17.reuse, 0x1, P6 ;  /* 0x000000114f4f7211 */ /* 0x080fe400030f0eff */
[----:B0-----:R-:W-:Y:S01]  /*6c60*/  PRMT R39, R90, 0x7632, R39 ;  /* 0x000076325a277816 */ /* 0x001fe20000000027 */
[----:B------:R-:W-:Y:S01]  /*6c70*/  STG.E.U16 desc[UR20][R54.64], R27 ;  /* 0x0000001b36007986 */ /* 0x000fe2000c101514 */
[-C--:B------:R-:W-:Y:S02]  /*6c80*/  LEA.HI.X.SX32 R81, R81, R17.reuse, 0x1, P4 ;  /* 0x0000001151517211 */ /* 0x080fe400020f0eff */
[----:B------:R-:W-:Y:S01]  /*6c90*/  LEA.HI.X.SX32 R17, R85, R17, 0x1, P5 ;  /* 0x0000001155117211 */ /* 0x000fe200028f0eff */
[----:B------:R-:W-:Y:S01]  /*6ca0*/  STG.E.U16 desc[UR20][R60.64], R14 ;  /* 0x0000000e3c007986 */ /* 0x000fe2000c101514 */
[----:B------:R-:W-:-:S02]  /*6cb0*/  PRMT R6, R91, 0x7632, R6 ;  /* 0x000076325b067816 */ /* 0x000fc40000000006 */
[----:B--2---:R-:W-:Y:S01]  /*6cc0*/  FSEL R0, R57, -INF , P3 ;  /* 0xff80000039007808 */ /* 0x004fe20001800000 */
[----:B------:R-:W-:Y:S01]  /*6cd0*/  STG.E.U16 desc[UR20][R62.64], R31 ;  /* 0x0000001f3e007986 */ /* 0x000fe2000c101514 */
[----:B------:R-:W-:-:S03]  /*6ce0*/  FSEL R3, R58, -INF , P2 ;  /* 0xff8000003a037808 */ /* 0x000fc60001000000 */
[----:B------:R-:W-:Y:S01]  /*6cf0*/  STG.E.U16 desc[UR20][R64.64], R15 ;  /* 0x0000000f40007986 */ /* 0x000fe2000c101514 */
[----:B------:R-:W-:Y:S01]  /*6d00*/  FFMA R4, R0, 0.69314718246459960938, R59 ;  /* 0x3f31721800047823 */ /* 0x000fe2000000003b */
[----:B------:R-:W-:Y:S01]  /*6d10*/  FFMA R5, R3, 0.69314718246459960938, R56 ;  /* 0x3f31721803057823 */ /* 0x000fe20000000038 */
[C---:B------:R-:W-:Y:S01]  /*6d20*/  IMAD.SHL.U32 R3, R166.reuse, 0x4, RZ ;  /* 0x00000004a6037824 */ /* 0x040fe200078e00ff */
[----:B------:R-:W-:Y:S01]  /*6d30*/  STG.E.U16 desc[UR20][R66.64], R33 ;  /* 0x0000002142007986 */ /* 0x000fe2000c101514 */
[----:B------:R-:W-:-:S03]  /*6d40*/  IMAD.HI R166, R166, 0x4, RZ ;  /* 0x00000004a6a67827 */ /* 0x000fc600078e02ff */
[----:B------:R-:W-:Y:S04]  /*6d50*/  STG.E.U16 desc[UR20][R68.64], R88 ;  /* 0x0000005844007986 */ /* 0x000fe8000c101514 */
[----:B------:R-:W-:Y:S04]  /*6d60*/  STG.E.U16 desc[UR20][R70.64], R35 ;  /* 0x0000002346007986 */ /* 0x000fe8000c101514 */
[----:B------:R-:W-:Y:S04]  /*6d70*/  STG.E.U16 desc[UR20][R72.64], R89 ;  /* 0x0000005948007986 */ /* 0x000fe8000c101514 */
[----:B------:R-:W-:Y:S04]  /*6d80*/  STG.E.U16 desc[UR20][R74.64], R37 ;  /* 0x000000254a007986 */ /* 0x000fe8000c101514 */
[----:B------:R-:W-:Y:S04]  /*6d90*/  STG.E.U16 desc[UR20][R76.64], R90 ;  /* 0x0000005a4c007986 */ /* 0x000fe8000c101514 */
[----:B------:R-:W-:Y:S04]  /*6da0*/  STG.E.U16 desc[UR20][R78.64], R39 ;  /* 0x000000274e007986 */ /* 0x000fe8000c101514 */
[----:B------:R-:W-:Y:S04]  /*6db0*/  STG.E.U16 desc[UR20][R80.64], R91 ;  /* 0x0000005b50007986 */ /* 0x000fe8000c101514 */
[----:B------:R-:W-:Y:S01]  /*6dc0*/  STG.E.U16 desc[UR20][R16.64], R6 ;  /* 0x0000000610007986 */ /* 0x000fe2000c101514 */
[----:B------:R-:W-:Y:S06]  /*6dd0*/  BAR.SYNC.DEFER_BLOCKING 0x0 ;  /* 0x0000000000007b1d */ /* 0x000fec0000010000 */
[----:B------:R1:W-:Y:S04]  /*6de0*/  STS.64 [R171+UR13], R4 ;  /* 0x00000004ab007988 */ /* 0x0003e80008000a0d */
[----:B------:R-:W-:Y:S01]  /*6df0*/  STS.64 [R171+UR13+0x100], R82 ;  /* 0x00010052ab007988 */ /* 0x000fe20008000a0d */
[----:B------:R-:W-:Y:S01]  /*6e00*/  BAR.SYNC.DEFER_BLOCKING 0x0 ;  /* 0x0000000000007b1d */ /* 0x000fe20000010000 */
[----:B-1----:R-:W-:-:S04]  /*6e10*/  IADD3 R4, P0, P1, R3, UR6, R8 ;  /* 0x0000000603047c10 */ /* 0x002fc8000f91e008 */
[----:B------:R-:W-:Y:S01]  /*6e20*/  IADD3.X R5, R166, UR5, R9, P0, P1 ;  /* 0x00000005a6057c10 */ /* 0x000fe200087e2409 */
[----:B------:R-:W0:Y:S04]  /*6e30*/  LDS R7, [R2] ;  /* 0x0000000002077984 */ /* 0x000e280000000800 */
[----:B0-----:R-:W-:Y:S01]  /*6e40*/  STG.E desc[UR20][R4.64], R7 ;  /* 0x0000000704007986 */ /* 0x001fe2000c101914 */
[----:B------:R-:W-:Y:S05]  /*6e50*/  EXIT ;  /* 0x000000000000794d */ /* 0x000fea0003800000 */
.L_x_2:
[----:B------:R-:W-:-:S00]  /*6e60*/  BRA `(.L_x_2) ;  /* 0xfffffffc00fc7947 */ /* 0x000fc0000383ffff */
[----:B------:R-:W-:-:S00]  /*6e70*/  NOP ;  /* 0x0000000000007918 */ /* 0x000fc00000000000 */
        /* <DEDUP_REMOVED lines=8> */
.L_x_3:


//--------------------- .nv.global.init           --------------------------
	.section	.nv.global.init,"aw",@progbits
.nv.global.init:
	.type		_$_str,@object
	.size		_$_str,(.L_0 - _$_str)
_$_str:
        /*0000*/ 	.byte	0x5f, 0x5f, 0x43, 0x55, 0x44, 0x41, 0x5f, 0x46, 0x54, 0x5a, 0x00
.L_0:


//--------------------- .nv.shared.attn_fwd       --------------------------
	.section	.nv.shared.attn_fwd,"aw",@nobits
	.sectionflags	@""
	.align	16
	.zero		1024


//--------------------- .nv.shared.reserved.0     --------------------------
	.section	.nv.shared.reserved.0,"aw",@nobits
	.weak		__nv_reservedSMEM_offset_0_alias
	.size		__nv_reservedSMEM_offset_0_alias, 0, 0
	.other		__nv_reservedSMEM_offset_0_alias,@"STO_CUDA_RESERVED_SHARED STV_DEFAULT"
__nv_reservedSMEM_offset_0_alias:
	.zero		0


//--------------------- .nv.constant0.attn_fwd    --------------------------
	.section	.nv.constant0.attn_fwd,"a",@progbits
	.sectionflags	@""
	.align	4
.nv.constant0.attn_fwd:
	.zero		664


//--------------------- SYMBOLS --------------------------

	.type		.nv.reservedSmem.offset0,@object
	.size		.nv.reservedSmem.offset0,0x4
